	.target	sm_100a

	.elftype	@"ET_EXEC"


//--------------------- .note.nv.tkinfo           --------------------------
	.section	.note.nv.tkinfo,"",@"SHT_NOTE"
	.sectionflags	@"SHF_NOTE_NV_TKINFO"
	.tkinfo
        /*0018*/ 	.word	0x00000002
        /*0030*/ 	.string	""
        /*0030*/ 	.string	"ptxas"
        /*0030*/ 	.string	"Cuda compilation tools, release 13.0, V13.0.88"
        /*0030*/ 	.string	"Build cuda_13.0.r13.0/compiler.36424714_0"
        /*0030*/ 	.string	"-arch sm_100a -m 64 "



//--------------------- .note.nv.cuinfo           --------------------------
	.section	.note.nv.cuinfo,"",@"SHT_NOTE"
	.sectionflags	@"SHF_NOTE_NV_CUINFO"
        /*0018*/ 	.short	0x0002
        /*001a*/ 	.short	0x0064
        /*001c*/ 	.short	0x0082
	.zero		2


//--------------------- .nv.info                  --------------------------
	.section	.nv.info,"",@"SHT_CUDA_INFO"
	.align	4


	//----- nvinfo : EIATTR_REGCOUNT
	.align		4
        /*0000*/ 	.byte	0x04, 0x2f
        /*0002*/ 	.short	(.L_20 - .L_19)
	.align		4
.L_19:
        /*0004*/ 	.word	index@(_ZN7cutlass13device_kernelINS_4gemm6kernel13GemmUniversalIN4cute5tupleIJiiiiEEENS1_10collective13CollectiveMmaINS1_35MainloopSm100TmaUmmaWarpSpecializedILi14ELi2ELi2ENS5_IJNS4_1CILi1EEESB_SB_EEEEENS5_IJNSA_ILi128EEENSA_ILi256EEENSA_ILi32EEEEEENS_12float_e4m3_tENS5_IJSB_llEEESI_NS5_IJlSB_lEEENS4_8TiledMMAINS4_8MMA_AtomIJNS4_10MMA_TraitsINS4_19SM100_MMA_F8F6F4_SSEJSI_SI_fSE_SF_NS4_17integral_constantINS4_4UMMA5MajorELSR_1EEENSP_ISR_LSR_0EEENSP_INSQ_7ScaleInELSU_0EEESV_EEEEEENS4_6LayoutISC_NS5_IJNSA_ILi0EEESZ_SZ_EEEEENS5_IJNS4_10UnderscoreES12_S12_EEEEENS4_13SM90_TMA_LOADENS4_14ComposedLayoutINS4_7SwizzleILi3ELi4ELi3EEENS4_18smem_ptr_flag_bitsILi8EEENSY_INS5_IJSE_NSA_ILi8EEEEEENS5_IJSB_SE_EEEEEEEvNS4_8identityES15_NS16_INS17_ILi1ELi4ELi3EEES1A_NSY_INS5_IJS1B_SG_EEENS5_IJSG_SB_EEEEEEEvS1G_EENS_8epilogue10collective18CollectiveEpilogueINS1N_23Sm100TmaWarpSpecializedILi4ELi2ELi64ELb0ELb0EEEJSH_NS5_IJNSY_ISE_SB_EENSY_INSA_ILi64EEESB_EEEEESI_SK_SI_SK_NS1N_6fusion15FusionCallbacksIS1R_NS1W_17LinearCombinationISI_fSI_fLNS_15FloatRoundStyleE2EEESH_S1V_JEEENS4_5SM1004TMEM4LOAD26SM100_TMEM_LOAD_32dp32b64xES15_NS16_INS17_ILi2ELi4ELi3EEES1A_NSY_INS5_IJS1B_S1T_EEENS5_IJS1T_SB_EEEEEEENS4_39AutoVectorizingCopyWithAssumedAlignmentILi128EEENS4_14SM90_TMA_STOREES2A_S2C_S2C_EEEvvEEEEvNT_6ParamsE)
        /*0008*/ 	.word	0x000000e0


	//----- nvinfo : EIATTR_FRAME_SIZE
	.align		4
.L_20:
        /*000c*/ 	.byte	0x04, 0x11
        /*000e*/ 	.short	(.L_22 - .L_21)
	.align		4
.L_21:
        /*0010*/ 	.word	index@($__internal_2_$__cuda_sm10x_tcgen05_guardrail_trap_unallocated_columns_being_dealloced)
        /*0014*/ 	.word	0x00000000


	//----- nvinfo : EIATTR_FRAME_SIZE
	.align		4
.L_22:
        /*0018*/ 	.byte	0x04, 0x11
        /*001a*/ 	.short	(.L_24 - .L_23)
	.align		4
.L_23:
        /*001c*/ 	.word	index@($__internal_1_$__cuda_sm10x_tcgen05_guardrail_trap_phase_invalid_during_alloc)
        /*0020*/ 	.word	0x00000000


	//----- nvinfo : EIATTR_FRAME_SIZE
	.align		4
.L_24:
        /*0024*/ 	.byte	0x04, 0x11
        /*0026*/ 	.short	(.L_26 - .L_25)
	.align		4
.L_25:
        /*0028*/ 	.word	index@($__internal_0_$__cuda_sm10x_tcgen05_guardrail_trap_col_being_dealloced_not_returned_by_alloc)
        /*002c*/ 	.word	0x00000000


	//----- nvinfo : EIATTR_FRAME_SIZE
	.align		4
.L_26:
        /*0030*/ 	.byte	0x04, 0x11
        /*0032*/ 	.short	(.L_28 - .L_27)
	.align		4
.L_27:
        /*0034*/ 	.word	index@(_ZN7cutlass13device_kernelINS_4gemm6kernel13GemmUniversalIN4cute5tupleIJiiiiEEENS1_10collective13CollectiveMmaINS1_35MainloopSm100TmaUmmaWarpSpecializedILi14ELi2ELi2ENS5_IJNS4_1CILi1EEESB_SB_EEEEENS5_IJNSA_ILi128EEENSA_ILi256EEENSA_ILi32EEEEEENS_12float_e4m3_tENS5_IJSB_llEEESI_NS5_IJlSB_lEEENS4_8TiledMMAINS4_8MMA_AtomIJNS4_10MMA_TraitsINS4_19SM100_MMA_F8F6F4_SSEJSI_SI_fSE_SF_NS4_17integral_constantINS4_4UMMA5MajorELSR_1EEENSP_ISR_LSR_0EEENSP_INSQ_7ScaleInELSU_0EEESV_EEEEEENS4_6LayoutISC_NS5_IJNSA_ILi0EEESZ_SZ_EEEEENS5_IJNS4_10UnderscoreES12_S12_EEEEENS4_13SM90_TMA_LOADENS4_14ComposedLayoutINS4_7SwizzleILi3ELi4ELi3EEENS4_18smem_ptr_flag_bitsILi8EEENSY_INS5_IJSE_NSA_ILi8EEEEEENS5_IJSB_SE_EEEEEEEvNS4_8identityES15_NS16_INS17_ILi1ELi4ELi3EEES1A_NSY_INS5_IJS1B_SG_EEENS5_IJSG_SB_EEEEEEEvS1G_EENS_8epilogue10collective18CollectiveEpilogueINS1N_23Sm100TmaWarpSpecializedILi4ELi2ELi64ELb0ELb0EEEJSH_NS5_IJNSY_ISE_SB_EENSY_INSA_ILi64EEESB_EEEEESI_SK_SI_SK_NS1N_6fusion15FusionCallbacksIS1R_NS1W_17LinearCombinationISI_fSI_fLNS_15FloatRoundStyleE2EEESH_S1V_JEEENS4_5SM1004TMEM4LOAD26SM100_TMEM_LOAD_32dp32b64xES15_NS16_INS17_ILi2ELi4ELi3EEES1A_NSY_INS5_IJS1B_S1T_EEENS5_IJS1T_SB_EEEEEEENS4_39AutoVectorizingCopyWithAssumedAlignmentILi128EEENS4_14SM90_TMA_STOREES2A_S2C_S2C_EEEvvEEEEvNT_6ParamsE)
        /*0038*/ 	.word	0x00000000


	//----- nvinfo : EIATTR_MIN_STACK_SIZE
	.align		4
.L_28:
        /*003c*/ 	.byte	0x04, 0x12
        /*003e*/ 	.short	(.L_30 - .L_29)
	.align		4
.L_29:
        /*0040*/ 	.word	index@(_ZN7cutlass13device_kernelINS_4gemm6kernel13GemmUniversalIN4cute5tupleIJiiiiEEENS1_10collective13CollectiveMmaINS1_35MainloopSm100TmaUmmaWarpSpecializedILi14ELi2ELi2ENS5_IJNS4_1CILi1EEESB_SB_EEEEENS5_IJNSA_ILi128EEENSA_ILi256EEENSA_ILi32EEEEEENS_12float_e4m3_tENS5_IJSB_llEEESI_NS5_IJlSB_lEEENS4_8TiledMMAINS4_8MMA_AtomIJNS4_10MMA_TraitsINS4_19SM100_MMA_F8F6F4_SSEJSI_SI_fSE_SF_NS4_17integral_constantINS4_4UMMA5MajorELSR_1EEENSP_ISR_LSR_0EEENSP_INSQ_7ScaleInELSU_0EEESV_EEEEEENS4_6LayoutISC_NS5_IJNSA_ILi0EEESZ_SZ_EEEEENS5_IJNS4_10UnderscoreES12_S12_EEEEENS4_13SM90_TMA_LOADENS4_14ComposedLayoutINS4_7SwizzleILi3ELi4ELi3EEENS4_18smem_ptr_flag_bitsILi8EEENSY_INS5_IJSE_NSA_ILi8EEEEEENS5_IJSB_SE_EEEEEEEvNS4_8identityES15_NS16_INS17_ILi1ELi4ELi3EEES1A_NSY_INS5_IJS1B_SG_EEENS5_IJSG_SB_EEEEEEEvS1G_EENS_8epilogue10collective18CollectiveEpilogueINS1N_23Sm100TmaWarpSpecializedILi4ELi2ELi64ELb0ELb0EEEJSH_NS5_IJNSY_ISE_SB_EENSY_INSA_ILi64EEESB_EEEEESI_SK_SI_SK_NS1N_6fusion15FusionCallbacksIS1R_NS1W_17LinearCombinationISI_fSI_fLNS_15FloatRoundStyleE2EEESH_S1V_JEEENS4_5SM1004TMEM4LOAD26SM100_TMEM_LOAD_32dp32b64xES15_NS16_INS17_ILi2ELi4ELi3EEES1A_NSY_INS5_IJS1B_S1T_EEENS5_IJS1T_SB_EEEEEEENS4_39AutoVectorizingCopyWithAssumedAlignmentILi128EEENS4_14SM90_TMA_STOREES2A_S2C_S2C_EEEvvEEEEvNT_6ParamsE)
        /*0044*/ 	.word	0x00000000
.L_30:


//--------------------- .nv.compat                --------------------------
	.section	.nv.compat,"",@"SHT_CUDA_COMPAT_INFO"
	.align	4
        /*0000*/ 	.byte	0x02, 0x09, 0x01, 0x00, 0x02, 0x02, 0x02, 0x00, 0x02, 0x05, 0x05, 0x00, 0x03, 0x07, 0x01, 0x01
        /*0010*/ 	.byte	0x02, 0x03, 0x01, 0x00, 0x02, 0x06, 0x01, 0x00, 0x04, 0x0b, 0x08, 0x00, 0x09, 0x00, 0x00, 0x00
        /*0020*/ 	.byte	0x00, 0x00, 0x00, 0x00


//--------------------- .nv.info._ZN7cutlass13device_kernelINS_4gemm6kernel13GemmUniversalIN4cute5tupleIJiiiiEEENS1_10collective13CollectiveMmaINS1_35MainloopSm100TmaUmmaWarpSpecializedILi14ELi2ELi2ENS5_IJNS4_1CILi1EEESB_SB_EEEEENS5_IJNSA_ILi128EEENSA_ILi256EEENSA_ILi32EEEEEENS_12float_e4m3_tENS5_IJSB_llEEESI_NS5_IJlSB_lEEENS4_8TiledMMAINS4_8MMA_AtomIJNS4_10MMA_TraitsINS4_19SM100_MMA_F8F6F4_SSEJSI_SI_fSE_SF_NS4_17integral_constantINS4_4UMMA5MajorELSR_1EEENSP_ISR_LSR_0EEENSP_INSQ_7ScaleInELSU_0EEESV_EEEEEENS4_6LayoutISC_NS5_IJNSA_ILi0EEESZ_SZ_EEEEENS5_IJNS4_10UnderscoreES12_S12_EEEEENS4_13SM90_TMA_LOADENS4_14ComposedLayoutINS4_7SwizzleILi3ELi4ELi3EEENS4_18smem_ptr_flag_bitsILi8EEENSY_INS5_IJSE_NSA_ILi8EEEEEENS5_IJSB_SE_EEEEEEEvNS4_8identityES15_NS16_INS17_ILi1ELi4ELi3EEES1A_NSY_INS5_IJS1B_SG_EEENS5_IJSG_SB_EEEEEEEvS1G_EENS_8epilogue10collective18CollectiveEpilogueINS1N_23Sm100TmaWarpSpecializedILi4ELi2ELi64ELb0ELb0EEEJSH_NS5_IJNSY_ISE_SB_EENSY_INSA_ILi64EEESB_EEEEESI_SK_SI_SK_NS1N_6fusion15FusionCallbacksIS1R_NS1W_17LinearCombinationISI_fSI_fLNS_15FloatRoundStyleE2EEESH_S1V_JEEENS4_5SM1004TMEM4LOAD26SM100_TMEM_LOAD_32dp32b64xES15_NS16_INS17_ILi2ELi4ELi3EEES1A_NSY_INS5_IJS1B_S1T_EEENS5_IJS1T_SB_EEEEEEENS4_39AutoVectorizingCopyWithAssumedAlignmentILi128EEENS4_14SM90_TMA_STOREES2A_S2C_S2C_EEEvvEEEEvNT_6ParamsE --------------------------
	.section	.nv.info._ZN7cutlass13device_kernelINS_4gemm6kernel13GemmUniversalIN4cute5tupleIJiiiiEEENS1_10collective13CollectiveMmaINS1_35MainloopSm100TmaUmmaWarpSpecializedILi14ELi2ELi2ENS5_IJNS4_1CILi1EEESB_SB_EEEEENS5_IJNSA_ILi128EEENSA_ILi256EEENSA_ILi32EEEEEENS_12float_e4m3_tENS5_IJSB_llEEESI_NS5_IJlSB_lEEENS4_8TiledMMAINS4_8MMA_AtomIJNS4_10MMA_TraitsINS4_19SM100_MMA_F8F6F4_SSEJSI_SI_fSE_SF_NS4_17integral_constantINS4_4UMMA5MajorELSR_1EEENSP_ISR_LSR_0EEENSP_INSQ_7ScaleInELSU_0EEESV_EEEEEENS4_6LayoutISC_NS5_IJNSA_ILi0EEESZ_SZ_EEEEENS5_IJNS4_10UnderscoreES12_S12_EEEEENS4_13SM90_TMA_LOADENS4_14ComposedLayoutINS4_7SwizzleILi3ELi4ELi3EEENS4_18smem_ptr_flag_bitsILi8EEENSY_INS5_IJSE_NSA_ILi8EEEEEENS5_IJSB_SE_EEEEEEEvNS4_8identityES15_NS16_INS17_ILi1ELi4ELi3EEES1A_NSY_INS5_IJS1B_SG_EEENS5_IJSG_SB_EEEEEEEvS1G_EENS_8epilogue10collective18CollectiveEpilogueINS1N_23Sm100TmaWarpSpecializedILi4ELi2ELi64ELb0ELb0EEEJSH_NS5_IJNSY_ISE_SB_EENSY_INSA_ILi64EEESB_EEEEESI_SK_SI_SK_NS1N_6fusion15FusionCallbacksIS1R_NS1W_17LinearCombinationISI_fSI_fLNS_15FloatRoundStyleE2EEESH_S1V_JEEENS4_5SM1004TMEM4LOAD26SM100_TMEM_LOAD_32dp32b64xES15_NS16_INS17_ILi2ELi4ELi3EEES1A_NSY_INS5_IJS1B_S1T_EEENS5_IJS1T_SB_EEEEEEENS4_39AutoVectorizingCopyWithAssumedAlignmentILi128EEENS4_14SM90_TMA_STOREES2A_S2C_S2C_EEEvvEEEEvNT_6ParamsE,"",@"SHT_CUDA_INFO"
	.sectionflags	@""
	.align	4


	//----- nvinfo : EIATTR_CUDA_API_VERSION
	.align		4
        /*0000*/ 	.byte	0x04, 0x37
        /*0002*/ 	.short	(.L_32 - .L_31)
.L_31:
        /*0004*/ 	.word	0x00000082


	//----- nvinfo : EIATTR_KPARAM_INFO
	.align		4
.L_32:
        /*0008*/ 	.byte	0x04, 0x17
        /*000a*/ 	.short	(.L_34 - .L_33)
.L_33:
        /*000c*/ 	.word	0x00000000
        /*0010*/ 	.short	0x0000
        /*0012*/ 	.short	0x0000
        /*0014*/ 	.byte	0x00, 0xf0, 0x01, 0x20


	//----- nvinfo : EIATTR_AT_ENTRY_FRAGMENTS
	.align		4
.L_34:
        /*0018*/ 	.byte	0x04, 0x4f
        /*001a*/ 	.short	(.L_36 - .L_35)


	//   ....[0]....
.L_35:
        /*001c*/ 	.word	0x00000006


	//----- nvinfo : EIATTR_RESERVED_SMEM_USED
	.align		4
.L_36:
        /*0020*/ 	.byte	0x01, 0x41
	.zero		2


	//----- nvinfo : EIATTR_SPARSE_MMA_MASK
	.align		4
        /*0024*/ 	.byte	0x03, 0x50
        /*0026*/ 	.short	0x0000


	//----- nvinfo : EIATTR_TCGEN05_1CTA_USED
	.align		4
        /*0028*/ 	.byte	0x01, 0x51
	.zero		2


	//----- nvinfo : EIATTR_MAXREG_COUNT
	.align		4
        /*002c*/ 	.byte	0x03, 0x1b
        /*002e*/ 	.short	0x00ff


	//----- nvinfo : EIATTR_NUM_BARRIERS
	.align		4
        /*0030*/ 	.byte	0x02, 0x4c
        /*0032*/ 	.byte	0x07
	.zero		1


	//----- nvinfo : EIATTR_EXTERNS
	.align		4
        /*0034*/ 	.byte	0x04, 0x0f
        /*0036*/ 	.short	(.L_38 - .L_37)


	//   ....[0]....
	.align		4
.L_37:
        /*0038*/ 	.word	index@(__assertfail)


	//----- nvinfo : EIATTR_MERCURY_ISA_VERSION
	.align		4
.L_38:
        /*003c*/ 	.byte	0x03, 0x5f
        /*003e*/ 	.short	0x0101


	//----- nvinfo : EIATTR_INT_WARP_WIDE_INSTR_OFFSETS
	.align		4
        /*0040*/ 	.byte	0x04, 0x31
        /*0042*/ 	.short	(.L_40 - .L_39)


	//   ....[0]....
.L_39:
        /*0044*/ 	.word	0x00001f10


	//   ....[1]....
        /*0048*/ 	.word	0x00003c90


	//   ....[2]....
        /*004c*/ 	.word	0x00003cb0


	//   ....[3]....
        /*0050*/ 	.word	0x00003ce0


	//   ....[4]....
        /*0054*/ 	.word	0x00004620


	//   ....[5]....
        /*0058*/ 	.word	0x00004690


	//   ....[6]....
        /*005c*/ 	.word	0x00004770


	//   ....[7]....
        /*0060*/ 	.word	0x000047f0


	//   ....[8]....
        /*0064*/ 	.word	0x00004900


	//   ....[9]....
        /*0068*/ 	.word	0x00004990


	//   ....[10]....
        /*006c*/ 	.word	0x00004b70


	//   ....[11]....
        /*0070*/ 	.word	0x00004cd0


	//----- nvinfo : EIATTR_COOP_GROUP_MASK_REGIDS
	.align		4
.L_40:
        /*0074*/ 	.byte	0x04, 0x29
        /*0076*/ 	.short	(.L_42 - .L_41)


	//   ....[0]....
.L_41:
        /*0078*/ 	.word	0xffffffff


	//   ....[1]....
        /*007c*/ 	.word	0xffffffff


	//   ....[2]....
        /*0080*/ 	.word	0xffffffff


	//   ....[3]....
        /*0084*/ 	.word	0xffffffff


	//   ....[4]....
        /*0088*/ 	.word	0xffffffff


	//   ....[5]....
        /*008c*/ 	.word	0xffffffff


	//   ....[6]....
        /*0090*/ 	.word	0xffffffff


	//   ....[7]....
        /*0094*/ 	.word	0xffffffff


	//   ....[8]....
        /*0098*/ 	.word	0xffffffff


	//   ....[9]....
        /*009c*/ 	.word	0xffffffff


	//   ....[10]....
        /*00a0*/ 	.word	0xffffffff


	//   ....[11]....
        /*00a4*/ 	.word	0xffffffff


	//   ....[12]....
        /*00a8*/ 	.word	0xffffffff


	//----- nvinfo : EIATTR_COOP_GROUP_INSTR_OFFSETS
	.align		4
.L_42:
        /*00ac*/ 	.byte	0x04, 0x28
        /*00ae*/ 	.short	(.L_44 - .L_43)


	//   ....[0]....
.L_43:
        /*00b0*/ 	.word	0x00000090


	//   ....[1]....
        /*00b4*/ 	.word	0x000004d0


	//   ....[2]....
        /*00b8*/ 	.word	0x000007b0


	//   ....[3]....
        /*00bc*/ 	.word	0x00000950


	//   ....[4]....
        /*00c0*/ 	.word	0x00000a50


	//   ....[5]....
        /*00c4*/ 	.word	0x00000bc0


	//   ....[6]....
        /*00c8*/ 	.word	0x00000d20


	//   ....[7]....
        /*00cc*/ 	.word	0x00001df0


	//   ....[8]....
        /*00d0*/ 	.word	0x00003170


	//   ....[9]....
        /*00d4*/ 	.word	0x00003380


	//   ....[10]....
        /*00d8*/ 	.word	0x000033b0


	//   ....[11]....
        /*00dc*/ 	.word	0x00003b70


	//   ....[12]....
        /*00e0*/ 	.word	0x00003da0


	//----- nvinfo : EIATTR_VRC_CTA_INIT_COUNT
	.align		4
.L_44:
        /*00e4*/ 	.byte	0x02, 0x4a
        /*00e6*/ 	.byte	0x80
	.zero		1


	//----- nvinfo : EIATTR_SYSCALL_OFFSETS
	.align		4
        /*00e8*/ 	.byte	0x04, 0x46
        /*00ea*/ 	.short	(.L_46 - .L_45)


	//   ....[0]....
.L_45:
        /*00ec*/ 	.word	0x00005740


	//   ....[1]....
        /*00f0*/ 	.word	0x00005880


	//   ....[2]....
        /*00f4*/ 	.word	0x000060e0


	//   ....[3]....
        /*00f8*/ 	.word	0x00007700


	//   ....[4]....
        /*00fc*/ 	.word	0x00008cb0


	//   ....[5]....
        /*0100*/ 	.word	0x0000a280


	//----- nvinfo : EIATTR_MBARRIER_INSTR_OFFSETS
	.align		4
.L_46:
        /*0104*/ 	.byte	0x04, 0x39
        /*0106*/ 	.short	(.L_48 - .L_47)


	//   ....[0]....
.L_47:
        /*0108*/ 	.word	0x000005d0
        /*010c*/ 	.word	0x000000ff
        /*0110*/ 	.word	0x00000000
        /*0114*/ 	.short	0x0100
        /*0116*/ 	.byte	0x05
	.zero		1


	//   ....[1]....
        /*0118*/ 	.word	0x000005e0
        /*011c*/ 	.word	0x000000ff
        /*0120*/ 	.word	0x00000070
        /*0124*/ 	.short	0x0100
        /*0126*/ 	.byte	0x05
	.zero		1


	//   ....[2]....
        /*0128*/ 	.word	0x000005f0
        /*012c*/ 	.word	0x000000ff
        /*0130*/ 	.word	0x00000008
        /*0134*/ 	.short	0x0100
        /*0136*/ 	.byte	0x05
	.zero		1


	//   ....[3]....
        /*0138*/ 	.word	0x00000600
        /*013c*/ 	.word	0x000000ff
        /*0140*/ 	.word	0x00000078
        /*0144*/ 	.short	0x0100
        /*0146*/ 	.byte	0x05
	.zero		1


	//   ....[4]....
        /*0148*/ 	.word	0x00000610
        /*014c*/ 	.word	0x000000ff
        /*0150*/ 	.word	0x00000010
        /*0154*/ 	.short	0x0100
        /*0156*/ 	.byte	0x05
	.zero		1


	//   ....[5]....
        /*0158*/ 	.word	0x00000620
        /*015c*/ 	.word	0x000000ff
        /*0160*/ 	.word	0x00000080
        /*0164*/ 	.short	0x0100
        /*0166*/ 	.byte	0x05
	.zero		1


	//   ....[6]....
        /*0168*/ 	.word	0x00000630
        /*016c*/ 	.word	0x000000ff
        /*0170*/ 	.word	0x00000018
        /*0174*/ 	.short	0x0100
        /*0176*/ 	.byte	0x05
	.zero		1


	//   ....[7]....
        /*0178*/ 	.word	0x00000640
        /*017c*/ 	.word	0x000000ff
        /*0180*/ 	.word	0x00000088
        /*0184*/ 	.short	0x0100
        /*0186*/ 	.byte	0x05
	.zero		1


	//   ....[8]....
        /*0188*/ 	.word	0x00000650
        /*018c*/ 	.word	0x000000ff
        /*0190*/ 	.word	0x00000020
        /*0194*/ 	.short	0x0100
        /*0196*/ 	.byte	0x05
	.zero		1


	//   ....[9]....
        /*0198*/ 	.word	0x00000660
        /*019c*/ 	.word	0x000000ff
        /*01a0*/ 	.word	0x00000090
        /*01a4*/ 	.short	0x0100
        /*01a6*/ 	.byte	0x05
	.zero		1


	//   ....[10]....
        /*01a8*/ 	.word	0x00000670
        /*01ac*/ 	.word	0x000000ff
        /*01b0*/ 	.word	0x00000028
        /*01b4*/ 	.short	0x0100
        /*01b6*/ 	.byte	0x05
	.zero		1


	//   ....[11]....
        /*01b8*/ 	.word	0x00000680
        /*01bc*/ 	.word	0x000000ff
        /*01c0*/ 	.word	0x00000098
        /*01c4*/ 	.short	0x0100
        /*01c6*/ 	.byte	0x05
	.zero		1


	//   ....[12]....
        /*01c8*/ 	.word	0x00000690
        /*01cc*/ 	.word	0x000000ff
        /*01d0*/ 	.word	0x00000030
        /*01d4*/ 	.short	0x0100
        /*01d6*/ 	.byte	0x05
	.zero		1


	//   ....[13]....
        /*01d8*/ 	.word	0x000006a0
        /*01dc*/ 	.word	0x000000ff
        /*01e0*/ 	.word	0x000000a0
        /*01e4*/ 	.short	0x0100
        /*01e6*/ 	.byte	0x05
	.zero		1


	//   ....[14]....
        /*01e8*/ 	.word	0x000006b0
        /*01ec*/ 	.word	0x000000ff
        /*01f0*/ 	.word	0x00000038
        /*01f4*/ 	.short	0x0100
        /*01f6*/ 	.byte	0x05
	.zero		1


	//   ....[15]....
        /*01f8*/ 	.word	0x000006c0
        /*01fc*/ 	.word	0x000000ff
        /*0200*/ 	.word	0x000000a8
        /*0204*/ 	.short	0x0100
        /*0206*/ 	.byte	0x05
	.zero		1


	//   ....[16]....
        /*0208*/ 	.word	0x000006d0
        /*020c*/ 	.word	0x000000ff
        /*0210*/ 	.word	0x00000040
        /*0214*/ 	.short	0x0100
        /*0216*/ 	.byte	0x05
	.zero		1


	//   ....[17]....
        /*0218*/ 	.word	0x000006e0
        /*021c*/ 	.word	0x000000ff
        /*0220*/ 	.word	0x000000b0
        /*0224*/ 	.short	0x0100
        /*0226*/ 	.byte	0x05
	.zero		1


	//   ....[18]....
        /*0228*/ 	.word	0x000006f0
        /*022c*/ 	.word	0x000000ff
        /*0230*/ 	.word	0x00000048
        /*0234*/ 	.short	0x0100
        /*0236*/ 	.byte	0x05
	.zero		1


	//   ....[19]....
        /*0238*/ 	.word	0x00000700
        /*023c*/ 	.word	0x000000ff
        /*0240*/ 	.word	0x000000b8
        /*0244*/ 	.short	0x0100
        /*0246*/ 	.byte	0x05
	.zero		1


	//   ....[20]....
        /*0248*/ 	.word	0x00000710
        /*024c*/ 	.word	0x000000ff
        /*0250*/ 	.word	0x00000050
        /*0254*/ 	.short	0x0100
        /*0256*/ 	.byte	0x05
	.zero		1


	//   ....[21]....
        /*0258*/ 	.word	0x00000720
        /*025c*/ 	.word	0x000000ff
        /*0260*/ 	.word	0x000000c0
        /*0264*/ 	.short	0x0100
        /*0266*/ 	.byte	0x05
	.zero		1


	//   ....[22]....
        /*0268*/ 	.word	0x00000730
        /*026c*/ 	.word	0x000000ff
        /*0270*/ 	.word	0x00000058
        /*0274*/ 	.short	0x0100
        /*0276*/ 	.byte	0x05
	.zero		1


	//   ....[23]....
        /*0278*/ 	.word	0x00000740
        /*027c*/ 	.word	0x000000ff
        /*0280*/ 	.word	0x000000c8
        /*0284*/ 	.short	0x0100
        /*0286*/ 	.byte	0x05
	.zero		1


	//   ....[24]....
        /*0288*/ 	.word	0x00000750
        /*028c*/ 	.word	0x000000ff
        /*0290*/ 	.word	0x00000060
        /*0294*/ 	.short	0x0100
        /*0296*/ 	.byte	0x05
	.zero		1


	//   ....[25]....
        /*0298*/ 	.word	0x00000760
        /*029c*/ 	.word	0x000000ff
        /*02a0*/ 	.word	0x000000d0
        /*02a4*/ 	.short	0x0100
        /*02a6*/ 	.byte	0x05
	.zero		1


	//   ....[26]....
        /*02a8*/ 	.word	0x00000770
        /*02ac*/ 	.word	0x000000ff
        /*02b0*/ 	.word	0x00000068
        /*02b4*/ 	.short	0x0100
        /*02b6*/ 	.byte	0x05
	.zero		1


	//   ....[27]....
        /*02b8*/ 	.word	0x00000780
        /*02bc*/ 	.word	0x000000ff
        /*02c0*/ 	.word	0x000000d8
        /*02c4*/ 	.short	0x0100
        /*02c6*/ 	.byte	0x05
	.zero		1


	//   ....[28]....
        /*02c8*/ 	.word	0x000008c0
        /*02cc*/ 	.word	0x000000ff
        /*02d0*/ 	.word	0x000000e0
        /*02d4*/ 	.short	0x0100
        /*02d6*/ 	.byte	0x07
	.zero		1


	//   ....[29]....
        /*02d8*/ 	.word	0x000008d0
        /*02dc*/ 	.word	0x000000ff
        /*02e0*/ 	.word	0x00000100
        /*02e4*/ 	.short	0x0100
        /*02e6*/ 	.byte	0x07
	.zero		1


	//   ....[30]....
        /*02e8*/ 	.word	0x000008e0
        /*02ec*/ 	.word	0x000000ff
        /*02f0*/ 	.word	0x000000e8
        /*02f4*/ 	.short	0x0100
        /*02f6*/ 	.byte	0x07
	.zero		1


	//   ....[31]....
        /*02f8*/ 	.word	0x000008f0
        /*02fc*/ 	.word	0x000000ff
        /*0300*/ 	.word	0x00000108
        /*0304*/ 	.short	0x0100
        /*0306*/ 	.byte	0x07
	.zero		1


	//   ....[32]....
        /*0308*/ 	.word	0x00000900
        /*030c*/ 	.word	0x000000ff
        /*0310*/ 	.word	0x000000f0
        /*0314*/ 	.short	0x0100
        /*0316*/ 	.byte	0x07
	.zero		1


	//   ....[33]....
        /*0318*/ 	.word	0x00000910
        /*031c*/ 	.word	0x000000ff
        /*0320*/ 	.word	0x00000110
        /*0324*/ 	.short	0x0100
        /*0326*/ 	.byte	0x07
	.zero		1


	//   ....[34]....
        /*0328*/ 	.word	0x00000920
        /*032c*/ 	.word	0x000000ff
        /*0330*/ 	.word	0x000000f8
        /*0334*/ 	.short	0x0100
        /*0336*/ 	.byte	0x07
	.zero		1


	//   ....[35]....
        /*0338*/ 	.word	0x00000930
        /*033c*/ 	.word	0x000000ff
        /*0340*/ 	.word	0x00000118
        /*0344*/ 	.short	0x0100
        /*0346*/ 	.byte	0x07
	.zero		1


	//   ....[36]....
        /*0348*/ 	.word	0x00000a20
        /*034c*/ 	.word	0x000000ff
        /*0350*/ 	.word	0x00000120
        /*0354*/ 	.short	0x0100
        /*0356*/ 	.byte	0x05
	.zero		1


	//   ....[37]....
        /*0358*/ 	.word	0x00000a30
        /*035c*/ 	.word	0x000000ff
        /*0360*/ 	.word	0x00000128
        /*0364*/ 	.short	0x0100
        /*0366*/ 	.byte	0x05
	.zero		1


	//   ....[38]....
        /*0368*/ 	.word	0x00000b70
        /*036c*/ 	.word	0x000000ff
        /*0370*/ 	.word	0x00000130
        /*0374*/ 	.short	0x0100
        /*0376*/ 	.byte	0x05
	.zero		1


	//   ....[39]....
        /*0378*/ 	.word	0x00000b80
        /*037c*/ 	.word	0x000000ff
        /*0380*/ 	.word	0x00000140
        /*0384*/ 	.short	0x0100
        /*0386*/ 	.byte	0x05
	.zero		1


	//   ....[40]....
        /*0388*/ 	.word	0x00000b90
        /*038c*/ 	.word	0x000000ff
        /*0390*/ 	.word	0x00000138
        /*0394*/ 	.short	0x0100
        /*0396*/ 	.byte	0x05
	.zero		1


	//   ....[41]....
        /*0398*/ 	.word	0x00000ba0
        /*039c*/ 	.word	0x000000ff
        /*03a0*/ 	.word	0x00000148
        /*03a4*/ 	.short	0x0100
        /*03a6*/ 	.byte	0x05
	.zero		1


	//   ....[42]....
        /*03a8*/ 	.word	0x00000cd0
        /*03ac*/ 	.word	0x000000ff
        /*03b0*/ 	.word	0x00000150
        /*03b4*/ 	.short	0x0100
        /*03b6*/ 	.byte	0x07
	.zero		1


	//   ....[43]....
        /*03b8*/ 	.word	0x00000ce0
        /*03bc*/ 	.word	0x000000ff
        /*03c0*/ 	.word	0x00000160
        /*03c4*/ 	.short	0x0100
        /*03c6*/ 	.byte	0x07
	.zero		1


	//   ....[44]....
        /*03c8*/ 	.word	0x00000cf0
        /*03cc*/ 	.word	0x000000ff
        /*03d0*/ 	.word	0x00000158
        /*03d4*/ 	.short	0x0100
        /*03d6*/ 	.byte	0x07
	.zero		1


	//   ....[45]....
        /*03d8*/ 	.word	0x00000d00
        /*03dc*/ 	.word	0x000000ff
        /*03e0*/ 	.word	0x00000168
        /*03e4*/ 	.short	0x0100
        /*03e6*/ 	.byte	0x07
	.zero		1


	//   ....[46]....
        /*03e8*/ 	.word	0x00000df0
        /*03ec*/ 	.word	0x000000ff
        /*03f0*/ 	.word	0x00000170
        /*03f4*/ 	.short	0x0100
        /*03f6*/ 	.byte	0x05
	.zero		1


	//   ....[47]....
        /*03f8*/ 	.word	0x00000e00
        /*03fc*/ 	.word	0x000000ff
        /*0400*/ 	.word	0x00000180
        /*0404*/ 	.short	0x0100
        /*0406*/ 	.byte	0x05
	.zero		1


	//   ....[48]....
        /*0408*/ 	.word	0x00000e10
        /*040c*/ 	.word	0x000000ff
        /*0410*/ 	.word	0x00000178
        /*0414*/ 	.short	0x0100
        /*0416*/ 	.byte	0x05
	.zero		1


	//   ....[49]....
        /*0418*/ 	.word	0x00000e20
        /*041c*/ 	.word	0x000000ff
        /*0420*/ 	.word	0x00000188
        /*0424*/ 	.short	0x0100
        /*0426*/ 	.byte	0x05
	.zero		1


	//   ....[50]....
        /*0428*/ 	.word	0x000016f0
        /*042c*/ 	.word	0x00000003
        /*0430*/ 	.word	0x00000180
        /*0434*/ 	.short	0x010a
        /*0436*/ 	.byte	0xff
	.zero		1


	//   ....[51]....
        /*0438*/ 	.word	0x00001720
        /*043c*/ 	.word	0x00000003
        /*0440*/ 	.word	0x00000170
        /*0444*/ 	.short	0x0101
        /*0446*/ 	.byte	0xff
	.zero		1


	//   ....[52]....
        /*0448*/ 	.word	0x000017f0
        /*044c*/ 	.word	0x000000ff
        /*0450*/ 	.word	0x00000070
        /*0454*/ 	.short	0x010a
        /*0456*/ 	.byte	0x08
	.zero		1


	//   ....[53]....
        /*0458*/ 	.word	0x00001890
        /*045c*/ 	.word	0x000000ff
        /*0460*/ 	.word	0x00000070
        /*0464*/ 	.short	0x010a
        /*0466*/ 	.byte	0x21
	.zero		1


	//   ....[54]....
        /*0468*/ 	.word	0x000019e0
        /*046c*/ 	.word	0x000000ff
        /*0470*/ 	.word	0x00000070
        /*0474*/ 	.short	0x010a
        /*0476*/ 	.byte	0x08
	.zero		1


	//   ....[55]....
        /*0478*/ 	.word	0x00001af0
        /*047c*/ 	.word	0x000000ff
        /*0480*/ 	.word	0x00000128
        /*0484*/ 	.short	0x0101
        /*0486*/ 	.byte	0x04
	.zero		1


	//   ....[56]....
        /*0488*/ 	.word	0x00001b10
        /*048c*/ 	.word	0x000000ff
        /*0490*/ 	.word	0x00000070
        /*0494*/ 	.short	0x010a
        /*0496*/ 	.byte	0x08
	.zero		1


	//   ....[57]....
        /*0498*/ 	.word	0x00001b90
        /*049c*/ 	.word	0x000000ff
        /*04a0*/ 	.word	0x00000070
        /*04a4*/ 	.short	0x010a
        /*04a6*/ 	.byte	0x11
	.zero		1


	//   ....[58]....
        /*04a8*/ 	.word	0x00001ce0
        /*04ac*/ 	.word	0x000000ff
        /*04b0*/ 	.word	0x00000070
        /*04b4*/ 	.short	0x010a
        /*04b6*/ 	.byte	0x08
	.zero		1


	//   ....[59]....
        /*04b8*/ 	.word	0x00001e20
        /*04bc*/ 	.word	0x00000002
        /*04c0*/ 	.word	0x00000130
        /*04c4*/ 	.short	0x010a
        /*04c6*/ 	.byte	0xff
	.zero		1


	//   ....[60]....
        /*04c8*/ 	.word	0x00001ee0
        /*04cc*/ 	.word	0x00000002
        /*04d0*/ 	.word	0x00000000
        /*04d4*/ 	.short	0x0101
        /*04d6*/ 	.byte	0xff
	.zero		1


	//   ....[61]....
        /*04d8*/ 	.word	0x00002440
        /*04dc*/ 	.word	0x000000ff
        /*04e0*/ 	.word	0x00000000
        /*04e4*/ 	.short	0x010a
        /*04e6*/ 	.byte	0x05
	.zero		1


	//   ....[62]....
        /*04e8*/ 	.word	0x000024d0
        /*04ec*/ 	.word	0x000000ff
        /*04f0*/ 	.word	0x00000000
        /*04f4*/ 	.short	0x010a
        /*04f6*/ 	.byte	0x05
	.zero		1


	//   ....[63]....
        /*04f8*/ 	.word	0x00002560
        /*04fc*/ 	.word	0x000000ff
        /*0500*/ 	.word	0x00000000
        /*0504*/ 	.short	0x010a
        /*0506*/ 	.byte	0x05
	.zero		1


	//   ....[64]....
        /*0508*/ 	.word	0x000025f0
        /*050c*/ 	.word	0x000000ff
        /*0510*/ 	.word	0x00000000
        /*0514*/ 	.short	0x010a
        /*0516*/ 	.byte	0x05
	.zero		1


	//   ....[65]....
        /*0518*/ 	.word	0x00002680
        /*051c*/ 	.word	0x000000ff
        /*0520*/ 	.word	0x00000000
        /*0524*/ 	.short	0x010a
        /*0526*/ 	.byte	0x05
	.zero		1


	//   ....[66]....
        /*0528*/ 	.word	0x00002710
        /*052c*/ 	.word	0x000000ff
        /*0530*/ 	.word	0x00000000
        /*0534*/ 	.short	0x010a
        /*0536*/ 	.byte	0x05
	.zero		1


	//   ....[67]....
        /*0538*/ 	.word	0x000027a0
        /*053c*/ 	.word	0x000000ff
        /*0540*/ 	.word	0x00000000
        /*0544*/ 	.short	0x010a
        /*0546*/ 	.byte	0x05
	.zero		1


	//   ....[68]....
        /*0548*/ 	.word	0x00002830
        /*054c*/ 	.word	0x000000ff
        /*0550*/ 	.word	0x00000000
        /*0554*/ 	.short	0x010a
        /*0556*/ 	.byte	0x05
	.zero		1


	//   ....[69]....
        /*0558*/ 	.word	0x000028c0
        /*055c*/ 	.word	0x000000ff
        /*0560*/ 	.word	0x00000000
        /*0564*/ 	.short	0x010a
        /*0566*/ 	.byte	0x05
	.zero		1


	//   ....[70]....
        /*0568*/ 	.word	0x00002950
        /*056c*/ 	.word	0x000000ff
        /*0570*/ 	.word	0x00000000
        /*0574*/ 	.short	0x010a
        /*0576*/ 	.byte	0x05
	.zero		1


	//   ....[71]....
        /*0578*/ 	.word	0x000029e0
        /*057c*/ 	.word	0x000000ff
        /*0580*/ 	.word	0x00000000
        /*0584*/ 	.short	0x010a
        /*0586*/ 	.byte	0x05
	.zero		1


	//   ....[72]....
        /*0588*/ 	.word	0x00002a70
        /*058c*/ 	.word	0x000000ff
        /*0590*/ 	.word	0x00000000
        /*0594*/ 	.short	0x010a
        /*0596*/ 	.byte	0x05
	.zero		1


	//   ....[73]....
        /*0598*/ 	.word	0x00002b00
        /*059c*/ 	.word	0x000000ff
        /*05a0*/ 	.word	0x00000000
        /*05a4*/ 	.short	0x010a
        /*05a6*/ 	.byte	0x05
	.zero		1


	//   ....[74]....
        /*05a8*/ 	.word	0x00002ba0
        /*05ac*/ 	.word	0x00000000
        /*05b0*/ 	.word	0x00000000
        /*05b4*/ 	.short	0x010a
        /*05b6*/ 	.byte	0xff
	.zero		1


	//   ....[75]....
        /*05b8*/ 	.word	0x00002cc0
        /*05bc*/ 	.word	0x00000000
        /*05c0*/ 	.word	0x00000170
        /*05c4*/ 	.short	0x010a
        /*05c6*/ 	.byte	0xff
	.zero		1


	//   ....[76]....
        /*05c8*/ 	.word	0x00002d20
        /*05cc*/ 	.word	0x00000004
        /*05d0*/ 	.word	0x00000000
        /*05d4*/ 	.short	0x0101
        /*05d6*/ 	.byte	0xff
	.zero		1


	//   ....[77]....
        /*05d8*/ 	.word	0x00002d40
        /*05dc*/ 	.word	0x000000ff
        /*05e0*/ 	.word	0x00000140
        /*05e4*/ 	.short	0x010a
        /*05e6*/ 	.byte	0x05
	.zero		1


	//   ....[78]....
        /*05e8*/ 	.word	0x00002e60
        /*05ec*/ 	.word	0x00000000
        /*05f0*/ 	.word	0x00000130
        /*05f4*/ 	.short	0x010a
        /*05f6*/ 	.byte	0xff
	.zero		1


	//   ....[79]....
        /*05f8*/ 	.word	0x00002f70
        /*05fc*/ 	.word	0x00000000
        /*0600*/ 	.word	0x00000000
        /*0604*/ 	.short	0x0101
        /*0606*/ 	.byte	0xff
	.zero		1


	//   ....[80]....
        /*0608*/ 	.word	0x00003000
        /*060c*/ 	.word	0x000000ff
        /*0610*/ 	.word	0x00000140
        /*0614*/ 	.short	0x0106
        /*0616*/ 	.byte	0x05
	.zero		1


	//   ....[81]....
        /*0618*/ 	.word	0x00003020
        /*061c*/ 	.word	0x000000ff
        /*0620*/ 	.word	0x00000140
        /*0624*/ 	.short	0x010a
        /*0626*/ 	.byte	0x05
	.zero		1


	//   ....[82]....
        /*0628*/ 	.word	0x000030b0
        /*062c*/ 	.word	0x000000ff
        /*0630*/ 	.word	0x00000140
        /*0634*/ 	.short	0x0106
        /*0636*/ 	.byte	0x04
	.zero		1


	//   ....[83]....
        /*0638*/ 	.word	0x000030f0
        /*063c*/ 	.word	0x00000000
        /*0640*/ 	.word	0x00000140
        /*0644*/ 	.short	0x010a
        /*0646*/ 	.byte	0xff
	.zero		1


	//   ....[84]....
        /*0648*/ 	.word	0x000035c0
        /*064c*/ 	.word	0x00000000
        /*0650*/ 	.word	0x00000130
        /*0654*/ 	.short	0x010a
        /*0656*/ 	.byte	0xff
	.zero		1


	//   ....[85]....
        /*0658*/ 	.word	0x000036c0
        /*065c*/ 	.word	0x00000003
        /*0660*/ 	.word	0x00000000
        /*0664*/ 	.short	0x0101
        /*0666*/ 	.byte	0xff
	.zero		1


	//   ....[86]....
        /*0668*/ 	.word	0x000036d0
        /*066c*/ 	.word	0x000000ff
        /*0670*/ 	.word	0x00000000
        /*0674*/ 	.short	0x010a
        /*0676*/ 	.byte	0x04
	.zero		1


	//   ....[87]....
        /*0678*/ 	.word	0x000036f0
        /*067c*/ 	.word	0x000000ff
        /*0680*/ 	.word	0x00000160
        /*0684*/ 	.short	0x010a
        /*0686*/ 	.byte	0x09
	.zero		1


	//   ....[88]....
        /*0688*/ 	.word	0x000037d0
        /*068c*/ 	.word	0x000000ff
        /*0690*/ 	.word	0x00000000
        /*0694*/ 	.short	0x010a
        /*0696*/ 	.byte	0x07
	.zero		1


	//   ....[89]....
        /*0698*/ 	.word	0x000038e0
        /*069c*/ 	.word	0x000000ff
        /*06a0*/ 	.word	0x00000000
        /*06a4*/ 	.short	0x010a
        /*06a6*/ 	.byte	0x04
	.zero		1


	//   ....[90]....
        /*06a8*/ 	.word	0x00003ac0
        /*06ac*/ 	.word	0x000000ff
        /*06b0*/ 	.word	0x00000000
        /*06b4*/ 	.short	0x010a
        /*06b6*/ 	.byte	0x05
	.zero		1


	//   ....[91]....
        /*06b8*/ 	.word	0x00003b50
        /*06bc*/ 	.word	0x000000ff
        /*06c0*/ 	.word	0x00000000
        /*06c4*/ 	.short	0x010a
        /*06c6*/ 	.byte	0x07
	.zero		1


	//   ....[92]....
        /*06c8*/ 	.word	0x00003fd0
        /*06cc*/ 	.word	0x00000000
        /*06d0*/ 	.word	0x00000130
        /*06d4*/ 	.short	0x010a
        /*06d6*/ 	.byte	0xff
	.zero		1


	//   ....[93]....
        /*06d8*/ 	.word	0x00004090
        /*06dc*/ 	.word	0x00000000
        /*06e0*/ 	.word	0x00000000
        /*06e4*/ 	.short	0x0101
        /*06e6*/ 	.byte	0xff
	.zero		1


	//   ....[94]....
        /*06e8*/ 	.word	0x000043b0
        /*06ec*/ 	.word	0x000000ff
        /*06f0*/ 	.word	0x00000128
        /*06f4*/ 	.short	0x010a
        /*06f6*/ 	.byte	0x07
	.zero		1


	//   ....[95]....
        /*06f8*/ 	.word	0x000045a0
        /*06fc*/ 	.word	0x000000ff
        /*0700*/ 	.word	0x00000100
        /*0704*/ 	.short	0x010a
        /*0706*/ 	.byte	0x07
	.zero		1


	//   ....[96]....
        /*0708*/ 	.word	0x00004710
        /*070c*/ 	.word	0x000000ff
        /*0710*/ 	.word	0x000000e0
        /*0714*/ 	.short	0x010b
        /*0716*/ 	.byte	0x07
	.zero		1


	//   ....[97]....
        /*0718*/ 	.word	0x00004720
        /*071c*/ 	.word	0x000000ff
        /*0720*/ 	.word	0x00000000
        /*0724*/ 	.short	0x0101
        /*0726*/ 	.byte	0x08
	.zero		1


	//   ....[98]....
        /*0728*/ 	.word	0x00004740
        /*072c*/ 	.word	0x000000ff
        /*0730*/ 	.word	0x00000108
        /*0734*/ 	.short	0x010a
        /*0736*/ 	.byte	0x07
	.zero		1


	//   ....[99]....
        /*0738*/ 	.word	0x000048a0
        /*073c*/ 	.word	0x000000ff
        /*0740*/ 	.word	0x000000e8
        /*0744*/ 	.short	0x010b
        /*0746*/ 	.byte	0x07
	.zero		1


	//   ....[100]....
        /*0748*/ 	.word	0x000048b0
        /*074c*/ 	.word	0x000000ff
        /*0750*/ 	.word	0x00000000
        /*0754*/ 	.short	0x0101
        /*0756*/ 	.byte	0x08
	.zero		1


	//   ....[101]....
        /*0758*/ 	.word	0x000048c0
        /*075c*/ 	.word	0x000000ff
        /*0760*/ 	.word	0x00000110
        /*0764*/ 	.short	0x010a
        /*0766*/ 	.byte	0x07
	.zero		1


	//   ....[102]....
        /*0768*/ 	.word	0x00004a60
        /*076c*/ 	.word	0x000000ff
        /*0770*/ 	.word	0x000000f0
        /*0774*/ 	.short	0x010b
        /*0776*/ 	.byte	0x07
	.zero		1


	//   ....[103]....
        /*0778*/ 	.word	0x00004ad0
        /*077c*/ 	.word	0x000000ff
        /*0780*/ 	.word	0x00000000
        /*0784*/ 	.short	0x0101
        /*0786*/ 	.byte	0x08
	.zero		1


	//   ....[104]....
        /*0788*/ 	.word	0x00004b00
        /*078c*/ 	.word	0x000000ff
        /*0790*/ 	.word	0x00000118
        /*0794*/ 	.short	0x010a
        /*0796*/ 	.byte	0x07
	.zero		1


	//   ....[105]....
        /*0798*/ 	.word	0x00004d10
        /*079c*/ 	.word	0x000000ff
        /*07a0*/ 	.word	0x000000f8
        /*07a4*/ 	.short	0x010b
        /*07a6*/ 	.byte	0x07
	.zero		1


	//   ....[106]....
        /*07a8*/ 	.word	0x00004d30
        /*07ac*/ 	.word	0x000000ff
        /*07b0*/ 	.word	0x00000000
        /*07b4*/ 	.short	0x0101
        /*07b6*/ 	.byte	0x0d
	.zero		1


	//   ....[107]....
        /*07b8*/ 	.word	0x00004d60
        /*07bc*/ 	.word	0x000000ff
        /*07c0*/ 	.word	0x00000100
        /*07c4*/ 	.short	0x010a
        /*07c6*/ 	.byte	0x07
	.zero		1


	//   ....[108]....
        /*07c8*/ 	.word	0x00004d80
        /*07cc*/ 	.word	0x000000ff
        /*07d0*/ 	.word	0x00000108
        /*07d4*/ 	.short	0x010a
        /*07d6*/ 	.byte	0x07
	.zero		1


	//   ....[109]....
        /*07d8*/ 	.word	0x00004da0
        /*07dc*/ 	.word	0x000000ff
        /*07e0*/ 	.word	0x00000110
        /*07e4*/ 	.short	0x010a
        /*07e6*/ 	.byte	0x07
	.zero		1


	//   ....[110]....
        /*07e8*/ 	.word	0x00004de0
        /*07ec*/ 	.word	0x00000000
        /*07f0*/ 	.word	0x00000118
        /*07f4*/ 	.short	0x010a
        /*07f6*/ 	.byte	0xff
	.zero		1


	//   ....[111]....
        /*07f8*/ 	.word	0x00005110
        /*07fc*/ 	.word	0x00000000
        /*0800*/ 	.word	0x00000130
        /*0804*/ 	.short	0x010a
        /*0806*/ 	.byte	0xff
	.zero		1


	//   ....[112]....
        /*0808*/ 	.word	0x00005220
        /*080c*/ 	.word	0x00000000
        /*0810*/ 	.word	0x00000000
        /*0814*/ 	.short	0x0101
        /*0816*/ 	.byte	0xff
	.zero		1


	//   ....[113]....
        /*0818*/ 	.word	0x00005c80
        /*081c*/ 	.word	0x00000003
        /*0820*/ 	.word	0x000000e0
        /*0824*/ 	.short	0x010a
        /*0826*/ 	.byte	0xff
	.zero		1


	//   ....[114]....
        /*0828*/ 	.word	0x00005cc0
        /*082c*/ 	.word	0x000000c1
        /*0830*/ 	.word	0x00000150
        /*0834*/ 	.short	0x010a
        /*0836*/ 	.byte	0xff
	.zero		1


	//   ....[115]....
        /*0838*/ 	.word	0x00005df0
        /*083c*/ 	.word	0x00000003
        /*0840*/ 	.word	0x000000e0
        /*0844*/ 	.short	0x010a
        /*0846*/ 	.byte	0xff
	.zero		1


	//   ....[116]....
        /*0848*/ 	.word	0x00005f50
        /*084c*/ 	.word	0x00000000
        /*0850*/ 	.word	0x00000000
        /*0854*/ 	.short	0x0101
        /*0856*/ 	.byte	0xff
	.zero		1


	//   ....[117]....
        /*0858*/ 	.word	0x00005fb0
        /*085c*/ 	.word	0x000000c1
        /*0860*/ 	.word	0x00000150
        /*0864*/ 	.short	0x010a
        /*0866*/ 	.byte	0xff
	.zero		1


	//   ....[118]....
        /*0868*/ 	.word	0x00007360
        /*086c*/ 	.word	0x000000cc
        /*0870*/ 	.word	0x000000e0
        /*0874*/ 	.short	0x010a
        /*0876*/ 	.byte	0xff
	.zero		1


	//   ....[119]....
        /*0878*/ 	.word	0x00007430
        /*087c*/ 	.word	0x000000cc
        /*0880*/ 	.word	0x000000e0
        /*0884*/ 	.short	0x010a
        /*0886*/ 	.byte	0xff
	.zero		1


	//   ....[120]....
        /*0888*/ 	.word	0x00007570
        /*088c*/ 	.word	0x00000003
        /*0890*/ 	.word	0x00000000
        /*0894*/ 	.short	0x0101
        /*0896*/ 	.byte	0xff
	.zero		1


	//   ....[121]....
        /*0898*/ 	.word	0x00008910
        /*089c*/ 	.word	0x00000000
        /*08a0*/ 	.word	0x000000e0
        /*08a4*/ 	.short	0x010a
        /*08a6*/ 	.byte	0xff
	.zero		1


	//   ....[122]....
        /*08a8*/ 	.word	0x000089e0
        /*08ac*/ 	.word	0x00000000
        /*08b0*/ 	.word	0x000000e0
        /*08b4*/ 	.short	0x010a
        /*08b6*/ 	.byte	0xff
	.zero		1


	//   ....[123]....
        /*08b8*/ 	.word	0x00008b40
        /*08bc*/ 	.word	0x00000000
        /*08c0*/ 	.word	0x00000000
        /*08c4*/ 	.short	0x0101
        /*08c6*/ 	.byte	0xff
	.zero		1


	//   ....[124]....
        /*08c8*/ 	.word	0x00009ef0
        /*08cc*/ 	.word	0x00000000
        /*08d0*/ 	.word	0x000000e0
        /*08d4*/ 	.short	0x010a
        /*08d6*/ 	.byte	0xff
	.zero		1


	//   ....[125]....
        /*08d8*/ 	.word	0x00009fc0
        /*08dc*/ 	.word	0x00000000
        /*08e0*/ 	.word	0x000000e0
        /*08e4*/ 	.short	0x010a
        /*08e6*/ 	.byte	0xff
	.zero		1


	//   ....[126]....
        /*08e8*/ 	.word	0x0000a120
        /*08ec*/ 	.word	0x00000000
        /*08f0*/ 	.word	0x00000000
        /*08f4*/ 	.short	0x0101
        /*08f6*/ 	.byte	0xff
	.zero		1


	//   ....[127]....
        /*08f8*/ 	.word	0x0000a610
        /*08fc*/ 	.word	0x000000ff
        /*0900*/ 	.word	0x00000000
        /*0904*/ 	.short	0x0101
        /*0906*/ 	.byte	0x05
	.zero		1


	//   ....[128]....
        /*0908*/ 	.word	0x0000b590
        /*090c*/ 	.word	0x00000003
        /*0910*/ 	.word	0x00000180
        /*0914*/ 	.short	0x010a
        /*0916*/ 	.byte	0xff
	.zero		1


	//   ....[129]....
        /*0918*/ 	.word	0x0000b5f0
        /*091c*/ 	.word	0x00000002
        /*0920*/ 	.word	0x00000070
        /*0924*/ 	.short	0x010a
        /*0926*/ 	.byte	0xff
	.zero		1


	//   ....[130]....
        /*0928*/ 	.word	0x0000b650
        /*092c*/ 	.word	0x00000002
        /*0930*/ 	.word	0x00000070
        /*0934*/ 	.short	0x010a
        /*0936*/ 	.byte	0xff
	.zero		1


	//   ....[131]....
        /*0938*/ 	.word	0x0000b6a0
        /*093c*/ 	.word	0x00000002
        /*0940*/ 	.word	0x00000130
        /*0944*/ 	.short	0x010a
        /*0946*/ 	.byte	0xff
	.zero		1


	//   ....[132]....
        /*0948*/ 	.word	0x0000b700
        /*094c*/ 	.word	0x00000000
        /*0950*/ 	.word	0x00000000
        /*0954*/ 	.short	0x010a
        /*0956*/ 	.byte	0xff
	.zero		1


	//   ....[133]....
        /*0958*/ 	.word	0x0000b760
        /*095c*/ 	.word	0x00000000
        /*0960*/ 	.word	0x00000000
        /*0964*/ 	.short	0x010a
        /*0966*/ 	.byte	0xff
	.zero		1


	//   ....[134]....
        /*0968*/ 	.word	0x0000b7c0
        /*096c*/ 	.word	0x00000000
        /*0970*/ 	.word	0x00000000
        /*0974*/ 	.short	0x010a
        /*0976*/ 	.byte	0xff
	.zero		1


	//   ....[135]....
        /*0978*/ 	.word	0x0000b820
        /*097c*/ 	.word	0x00000000
        /*0980*/ 	.word	0x00000000
        /*0984*/ 	.short	0x010a
        /*0986*/ 	.byte	0xff
	.zero		1


	//   ....[136]....
        /*0988*/ 	.word	0x0000b880
        /*098c*/ 	.word	0x00000000
        /*0990*/ 	.word	0x00000000
        /*0994*/ 	.short	0x010a
        /*0996*/ 	.byte	0xff
	.zero		1


	//   ....[137]....
        /*0998*/ 	.word	0x0000b8e0
        /*099c*/ 	.word	0x00000000
        /*09a0*/ 	.word	0x00000000
        /*09a4*/ 	.short	0x010a
        /*09a6*/ 	.byte	0xff
	.zero		1


	//   ....[138]....
        /*09a8*/ 	.word	0x0000b940
        /*09ac*/ 	.word	0x00000000
        /*09b0*/ 	.word	0x00000000
        /*09b4*/ 	.short	0x010a
        /*09b6*/ 	.byte	0xff
	.zero		1


	//   ....[139]....
        /*09b8*/ 	.word	0x0000b9a0
        /*09bc*/ 	.word	0x00000000
        /*09c0*/ 	.word	0x00000000
        /*09c4*/ 	.short	0x010a
        /*09c6*/ 	.byte	0xff
	.zero		1


	//   ....[140]....
        /*09c8*/ 	.word	0x0000ba00
        /*09cc*/ 	.word	0x00000000
        /*09d0*/ 	.word	0x00000000
        /*09d4*/ 	.short	0x010a
        /*09d6*/ 	.byte	0xff
	.zero		1


	//   ....[141]....
        /*09d8*/ 	.word	0x0000ba60
        /*09dc*/ 	.word	0x00000000
        /*09e0*/ 	.word	0x00000000
        /*09e4*/ 	.short	0x010a
        /*09e6*/ 	.byte	0xff
	.zero		1


	//   ....[142]....
        /*09e8*/ 	.word	0x0000bac0
        /*09ec*/ 	.word	0x00000000
        /*09f0*/ 	.word	0x00000000
        /*09f4*/ 	.short	0x010a
        /*09f6*/ 	.byte	0xff
	.zero		1


	//   ....[143]....
        /*09f8*/ 	.word	0x0000bb20
        /*09fc*/ 	.word	0x00000000
        /*0a00*/ 	.word	0x00000000
        /*0a04*/ 	.short	0x010a
        /*0a06*/ 	.byte	0xff
	.zero		1


	//   ....[144]....
        /*0a08*/ 	.word	0x0000bb80
        /*0a0c*/ 	.word	0x00000000
        /*0a10*/ 	.word	0x00000000
        /*0a14*/ 	.short	0x010a
        /*0a16*/ 	.byte	0xff
	.zero		1


	//   ....[145]....
        /*0a18*/ 	.word	0x0000bbd0
        /*0a1c*/ 	.word	0x00000000
        /*0a20*/ 	.word	0x00000170
        /*0a24*/ 	.short	0x010a
        /*0a26*/ 	.byte	0xff
	.zero		1


	//   ....[146]....
        /*0a28*/ 	.word	0x0000bc30
        /*0a2c*/ 	.word	0x00000000
        /*0a30*/ 	.word	0x00000140
        /*0a34*/ 	.short	0x010a
        /*0a36*/ 	.byte	0xff
	.zero		1


	//   ....[147]....
        /*0a38*/ 	.word	0x0000bc80
        /*0a3c*/ 	.word	0x00000000
        /*0a40*/ 	.word	0x00000130
        /*0a44*/ 	.short	0x010a
        /*0a46*/ 	.byte	0xff
	.zero		1


	//   ....[148]....
        /*0a48*/ 	.word	0x0000bce0
        /*0a4c*/ 	.word	0x00000000
        /*0a50*/ 	.word	0x00000140
        /*0a54*/ 	.short	0x010a
        /*0a56*/ 	.byte	0xff
	.zero		1


	//   ....[149]....
        /*0a58*/ 	.word	0x0000bd30
        /*0a5c*/ 	.word	0x00000000
        /*0a60*/ 	.word	0x00000130
        /*0a64*/ 	.short	0x010a
        /*0a66*/ 	.byte	0xff
	.zero		1


	//   ....[150]....
        /*0a68*/ 	.word	0x0000bd90
        /*0a6c*/ 	.word	0x00000003
        /*0a70*/ 	.word	0x00000160
        /*0a74*/ 	.short	0x010a
        /*0a76*/ 	.byte	0xff
	.zero		1


	//   ....[151]....
        /*0a78*/ 	.word	0x0000bdf0
        /*0a7c*/ 	.word	0x00000000
        /*0a80*/ 	.word	0x00000000
        /*0a84*/ 	.short	0x010a
        /*0a86*/ 	.byte	0xff
	.zero		1


	//   ....[152]....
        /*0a88*/ 	.word	0x0000be50
        /*0a8c*/ 	.word	0x00000000
        /*0a90*/ 	.word	0x00000000
        /*0a94*/ 	.short	0x010a
        /*0a96*/ 	.byte	0xff
	.zero		1


	//   ....[153]....
        /*0a98*/ 	.word	0x0000beb0
        /*0a9c*/ 	.word	0x00000000
        /*0aa0*/ 	.word	0x00000000
        /*0aa4*/ 	.short	0x010a
        /*0aa6*/ 	.byte	0xff
	.zero		1


	//   ....[154]....
        /*0aa8*/ 	.word	0x0000bf00
        /*0aac*/ 	.word	0x00000000
        /*0ab0*/ 	.word	0x00000130
        /*0ab4*/ 	.short	0x010a
        /*0ab6*/ 	.byte	0xff
	.zero		1


	//   ....[155]....
        /*0ab8*/ 	.word	0x0000bf60
        /*0abc*/ 	.word	0x00000000
        /*0ac0*/ 	.word	0x00000128
        /*0ac4*/ 	.short	0x010a
        /*0ac6*/ 	.byte	0xff
	.zero		1


	//   ....[156]....
        /*0ac8*/ 	.word	0x0000bfc0
        /*0acc*/ 	.word	0x00000003
        /*0ad0*/ 	.word	0x00000100
        /*0ad4*/ 	.short	0x010a
        /*0ad6*/ 	.byte	0xff
	.zero		1


	//   ....[157]....
        /*0ad8*/ 	.word	0x0000c020
        /*0adc*/ 	.word	0x00000003
        /*0ae0*/ 	.word	0x00000108
        /*0ae4*/ 	.short	0x010a
        /*0ae6*/ 	.byte	0xff
	.zero		1


	//   ....[158]....
        /*0ae8*/ 	.word	0x0000c080
        /*0aec*/ 	.word	0x00000003
        /*0af0*/ 	.word	0x00000110
        /*0af4*/ 	.short	0x010a
        /*0af6*/ 	.byte	0xff
	.zero		1


	//   ....[159]....
        /*0af8*/ 	.word	0x0000c0e0
        /*0afc*/ 	.word	0x00000003
        /*0b00*/ 	.word	0x00000118
        /*0b04*/ 	.short	0x010a
        /*0b06*/ 	.byte	0xff
	.zero		1


	//   ....[160]....
        /*0b08*/ 	.word	0x0000c140
        /*0b0c*/ 	.word	0x00000000
        /*0b10*/ 	.word	0x00000100
        /*0b14*/ 	.short	0x010a
        /*0b16*/ 	.byte	0xff
	.zero		1


	//   ....[161]....
        /*0b18*/ 	.word	0x0000c1a0
        /*0b1c*/ 	.word	0x00000000
        /*0b20*/ 	.word	0x00000108
        /*0b24*/ 	.short	0x010a
        /*0b26*/ 	.byte	0xff
	.zero		1


	//   ....[162]....
        /*0b28*/ 	.word	0x0000c200
        /*0b2c*/ 	.word	0x00000000
        /*0b30*/ 	.word	0x00000110
        /*0b34*/ 	.short	0x010a
        /*0b36*/ 	.byte	0xff
	.zero		1


	//   ....[163]....
        /*0b38*/ 	.word	0x0000c250
        /*0b3c*/ 	.word	0x00000000
        /*0b40*/ 	.word	0x00000130
        /*0b44*/ 	.short	0x010a
        /*0b46*/ 	.byte	0xff
	.zero		1


	//   ....[164]....
        /*0b48*/ 	.word	0x0000c2a0
        /*0b4c*/ 	.word	0x00000003
        /*0b50*/ 	.word	0x000000e0
        /*0b54*/ 	.short	0x010a
        /*0b56*/ 	.byte	0xff
	.zero		1


	//   ....[165]....
        /*0b58*/ 	.word	0x0000c2f0
        /*0b5c*/ 	.word	0x000000c1
        /*0b60*/ 	.word	0x00000150
        /*0b64*/ 	.short	0x010a
        /*0b66*/ 	.byte	0xff
	.zero		1


	//   ....[166]....
        /*0b68*/ 	.word	0x0000c340
        /*0b6c*/ 	.word	0x000000cc
        /*0b70*/ 	.word	0x000000e0
        /*0b74*/ 	.short	0x010a
        /*0b76*/ 	.byte	0xff
	.zero		1


	//   ....[167]....
        /*0b78*/ 	.word	0x0000c390
        /*0b7c*/ 	.word	0x00000000
        /*0b80*/ 	.word	0x000000e0
        /*0b84*/ 	.short	0x010a
        /*0b86*/ 	.byte	0xff
	.zero		1


	//   ....[168]....
        /*0b88*/ 	.word	0x0000c3e0
        /*0b8c*/ 	.word	0x00000000
        /*0b90*/ 	.word	0x000000e0
        /*0b94*/ 	.short	0x010a
        /*0b96*/ 	.byte	0xff
	.zero		1


	//----- nvinfo : EIATTR_NUM_MBARRIERS
	.align		4
.L_48:
        /*0b98*/ 	.byte	0x03, 0x38
        /*0b9a*/ 	.short	0x0032


	//----- nvinfo : EIATTR_EXIT_INSTR_OFFSETS
	.align		4
        /*0b9c*/ 	.byte	0x04, 0x1c
        /*0b9e*/ 	.short	(.L_50 - .L_49)


	//   ....[0]....
.L_49:
        /*0ba0*/ 	.word	0x00002bd0


	//   ....[1]....
        /*0ba4*/ 	.word	0x000030c0


	//   ....[2]....
        /*0ba8*/ 	.word	0x00003120


	//   ....[3]....
        /*0bac*/ 	.word	0x00003db0


	//   ....[4]....
        /*0bb0*/ 	.word	0x00004e10


	//   ....[5]....
        /*0bb4*/ 	.word	0x00004e50


	//   ....[6]....
        /*0bb8*/ 	.word	0x0000b580


	//----- nvinfo : EIATTR_MAX_THREADS
	.align		4
.L_50:
        /*0bbc*/ 	.byte	0x04, 0x05
        /*0bbe*/ 	.short	(.L_52 - .L_51)
.L_51:
        /*0bc0*/ 	.word	0x00000100
        /*0bc4*/ 	.word	0x00000001
        /*0bc8*/ 	.word	0x00000001


	//----- nvinfo : EIATTR_CRS_STACK_SIZE
	.align		4
.L_52:
        /*0bcc*/ 	.byte	0x04, 0x1e
        /*0bce*/ 	.short	(.L_54 - .L_53)
.L_53:
        /*0bd0*/ 	.word	0x00000000


	//----- nvinfo : EIATTR_CBANK_PARAM_SIZE
	.align		4
.L_54:
        /*0bd4*/ 	.byte	0x03, 0x19
        /*0bd6*/ 	.short	0x0800


	//----- nvinfo : EIATTR_PARAM_CBANK
	.align		4
        /*0bd8*/ 	.byte	0x04, 0x0a
        /*0bda*/ 	.short	(.L_56 - .L_55)
	.align		4
.L_55:
        /*0bdc*/ 	.word	index@(.nv.constant0._ZN7cutlass13device_kernelINS_4gemm6kernel13GemmUniversalIN4cute5tupleIJiiiiEEENS1_10collective13CollectiveMmaINS1_35MainloopSm100TmaUmmaWarpSpecializedILi14ELi2ELi2ENS5_IJNS4_1CILi1EEESB_SB_EEEEENS5_IJNSA_ILi128EEENSA_ILi256EEENSA_ILi32EEEEEENS_12float_e4m3_tENS5_IJSB_llEEESI_NS5_IJlSB_lEEENS4_8TiledMMAINS4_8MMA_AtomIJNS4_10MMA_TraitsINS4_19SM100_MMA_F8F6F4_SSEJSI_SI_fSE_SF_NS4_17integral_constantINS4_4UMMA5MajorELSR_1EEENSP_ISR_LSR_0EEENSP_INSQ_7ScaleInELSU_0EEESV_EEEEEENS4_6LayoutISC_NS5_IJNSA_ILi0EEESZ_SZ_EEEEENS5_IJNS4_10UnderscoreES12_S12_EEEEENS4_13SM90_TMA_LOADENS4_14ComposedLayoutINS4_7SwizzleILi3ELi4ELi3EEENS4_18smem_ptr_flag_bitsILi8EEENSY_INS5_IJSE_NSA_ILi8EEEEEENS5_IJSB_SE_EEEEEEEvNS4_8identityES15_NS16_INS17_ILi1ELi4ELi3EEES1A_NSY_INS5_IJS1B_SG_EEENS5_IJSG_SB_EEEEEEEvS1G_EENS_8epilogue10collective18CollectiveEpilogueINS1N_23Sm100TmaWarpSpecializedILi4ELi2ELi64ELb0ELb0EEEJSH_NS5_IJNSY_ISE_SB_EENSY_INSA_ILi64EEESB_EEEEESI_SK_SI_SK_NS1N_6fusion15FusionCallbacksIS1R_NS1W_17LinearCombinationISI_fSI_fLNS_15FloatRoundStyleE2EEESH_S1V_JEEENS4_5SM1004TMEM4LOAD26SM100_TMEM_LOAD_32dp32b64xES15_NS16_INS17_ILi2ELi4ELi3EEES1A_NSY_INS5_IJS1B_S1T_EEENS5_IJS1T_SB_EEEEEEENS4_39AutoVectorizingCopyWithAssumedAlignmentILi128EEENS4_14SM90_TMA_STOREES2A_S2C_S2C_EEEvvEEEEvNT_6ParamsE)
        /*0be0*/ 	.short	0x0380
        /*0be2*/ 	.short	0x0800


	//----- nvinfo : EIATTR_SW_WAR
	.align		4
.L_56:
        /*0be4*/ 	.byte	0x04, 0x36
        /*0be6*/ 	.short	(.L_58 - .L_57)
.L_57:
        /*0be8*/ 	.word	0x00000008
.L_58:


//--------------------- .nv.callgraph             --------------------------
	.section	.nv.callgraph,"",@"SHT_CUDA_CALLGRAPH"
	.align	4
	.sectionentsize	8
	.align		4
        /*0000*/ 	.word	0x00000000
	.align		4
        /*0004*/ 	.word	0xffffffff
	.align		4
        /*0008*/ 	.word	index@(_ZN7cutlass13device_kernelINS_4gemm6kernel13GemmUniversalIN4cute5tupleIJiiiiEEENS1_10collective13CollectiveMmaINS1_35MainloopSm100TmaUmmaWarpSpecializedILi14ELi2ELi2ENS5_IJNS4_1CILi1EEESB_SB_EEEEENS5_IJNSA_ILi128EEENSA_ILi256EEENSA_ILi32EEEEEENS_12float_e4m3_tENS5_IJSB_llEEESI_NS5_IJlSB_lEEENS4_8TiledMMAINS4_8MMA_AtomIJNS4_10MMA_TraitsINS4_19SM100_MMA_F8F6F4_SSEJSI_SI_fSE_SF_NS4_17integral_constantINS4_4UMMA5MajorELSR_1EEENSP_ISR_LSR_0EEENSP_INSQ_7ScaleInELSU_0EEESV_EEEEEENS4_6LayoutISC_NS5_IJNSA_ILi0EEESZ_SZ_EEEEENS5_IJNS4_10UnderscoreES12_S12_EEEEENS4_13SM90_TMA_LOADENS4_14ComposedLayoutINS4_7SwizzleILi3ELi4ELi3EEENS4_18smem_ptr_flag_bitsILi8EEENSY_INS5_IJSE_NSA_ILi8EEEEEENS5_IJSB_SE_EEEEEEEvNS4_8identityES15_NS16_INS17_ILi1ELi4ELi3EEES1A_NSY_INS5_IJS1B_SG_EEENS5_IJSG_SB_EEEEEEEvS1G_EENS_8epilogue10collective18CollectiveEpilogueINS1N_23Sm100TmaWarpSpecializedILi4ELi2ELi64ELb0ELb0EEEJSH_NS5_IJNSY_ISE_SB_EENSY_INSA_ILi64EEESB_EEEEESI_SK_SI_SK_NS1N_6fusion15FusionCallbacksIS1R_NS1W_17LinearCombinationISI_fSI_fLNS_15FloatRoundStyleE2EEESH_S1V_JEEENS4_5SM1004TMEM4LOAD26SM100_TMEM_LOAD_32dp32b64xES15_NS16_INS17_ILi2ELi4ELi3EEES1A_NSY_INS5_IJS1B_S1T_EEENS5_IJS1T_SB_EEEEEEENS4_39AutoVectorizingCopyWithAssumedAlignmentILi128EEENS4_14SM90_TMA_STOREES2A_S2C_S2C_EEEvvEEEEvNT_6ParamsE)
	.align		4
        /*000c*/ 	.word	index@(__assertfail)
	.align		4
        /*0010*/ 	.word	0x00000000
	.align		4
        /*0014*/ 	.word	0xfffffffe
	.align		4
        /*0018*/ 	.word	0x00000000
	.align		4
        /*001c*/ 	.word	0xfffffffd
	.align		4
        /*0020*/ 	.word	0x00000000
	.align		4
        /*0024*/ 	.word	0xfffffffc


//--------------------- .nv.constant4             --------------------------
	.section	.nv.constant4,"a",@progbits
	.align	8
	.align		8
.nv.constant4:
        /*0000*/ 	.dword	__assertfail
	.align		8
        /*0008*/ 	.dword	__unnamed_1
	.align		8
        /*0010*/ 	.dword	__unnamed_2
	.align		8
        /*0018*/ 	.dword	__unnamed_3
	.align		8
        /*0020*/ 	.dword	_ZN40_INTERNAL_a3212f58_4_k_cu_eb6e052f_249274cuda3std3__45__cpo5beginE
	.align		8
        /*0028*/ 	.dword	_ZN40_INTERNAL_a3212f58_4_k_cu_eb6e052f_249274cuda3std3__45__cpo3endE
	.align		8
        /*0030*/ 	.dword	_ZN40_INTERNAL_a3212f58_4_k_cu_eb6e052f_249274cuda3std3__45__cpo6cbeginE
	.align		8
        /*0038*/ 	.dword	_ZN40_INTERNAL_a3212f58_4_k_cu_eb6e052f_249274cuda3std3__45__cpo4cendE
	.align		8
        /*0040*/ 	.dword	_ZN40_INTERNAL_a3212f58_4_k_cu_eb6e052f_249274cuda3std3__442_GLOBAL__N__a3212f58_4_k_cu_eb6e052f_249276ignoreE
	.align		8
        /*0048*/ 	.dword	_ZN40_INTERNAL_a3212f58_4_k_cu_eb6e052f_249274cuda3std3__419piecewise_constructE
	.align		8
        /*0050*/ 	.dword	_ZN40_INTERNAL_a3212f58_4_k_cu_eb6e052f_249274cuda3std3__48in_placeE
	.align		8
        /*0058*/ 	.dword	_ZN40_INTERNAL_a3212f58_4_k_cu_eb6e052f_249274cuda3std6ranges3__45__cpo4swapE
	.align		8
        /*0060*/ 	.dword	_ZN40_INTERNAL_a3212f58_4_k_cu_eb6e052f_249274cuda3std6ranges3__45__cpo9iter_moveE
	.align		8
        /*0068*/ 	.dword	_ZN40_INTERNAL_a3212f58_4_k_cu_eb6e052f_249274cute7productE
	.align		8
        /*0070*/ 	.dword	_ZN40_INTERNAL_a3212f58_4_k_cu_eb6e052f_249274cute1_E
	.align		8
        /*0078*/ 	.dword	$str$25
	.align		8
        /*0080*/ 	.dword	$str$26
	.align		8
        /*0088*/ 	.dword	$str$27
	.align		8
        /*0090*/ 	.dword	$str$28


//--------------------- .text._ZN7cutlass13device_kernelINS_4gemm6kernel13GemmUniversalIN4cute5tupleIJiiiiEEENS1_10collective13CollectiveMmaINS1_35MainloopSm100TmaUmmaWarpSpecializedILi14ELi2ELi2ENS5_IJNS4_1CILi1EEESB_SB_EEEEENS5_IJNSA_ILi128EEENSA_ILi256EEENSA_ILi32EEEEEENS_12float_e4m3_tENS5_IJSB_llEEESI_NS5_IJlSB_lEEENS4_8TiledMMAINS4_8MMA_AtomIJNS4_10MMA_TraitsINS4_19SM100_MMA_F8F6F4_SSEJSI_SI_fSE_SF_NS4_17integral_constantINS4_4UMMA5MajorELSR_1EEENSP_ISR_LSR_0EEENSP_INSQ_7ScaleInELSU_0EEESV_EEEEEENS4_6LayoutISC_NS5_IJNSA_ILi0EEESZ_SZ_EEEEENS5_IJNS4_10UnderscoreES12_S12_EEEEENS4_13SM90_TMA_LOADENS4_14ComposedLayoutINS4_7SwizzleILi3ELi4ELi3EEENS4_18smem_ptr_flag_bitsILi8EEENSY_INS5_IJSE_NSA_ILi8EEEEEENS5_IJSB_SE_EEEEEEEvNS4_8identityES15_NS16_INS17_ILi1ELi4ELi3EEES1A_NSY_INS5_IJS1B_SG_EEENS5_IJSG_SB_EEEEEEEvS1G_EENS_8epilogue10collective18CollectiveEpilogueINS1N_23Sm100TmaWarpSpecializedILi4ELi2ELi64ELb0ELb0EEEJSH_NS5_IJNSY_ISE_SB_EENSY_INSA_ILi64EEESB_EEEEESI_SK_SI_SK_NS1N_6fusion15FusionCallbacksIS1R_NS1W_17LinearCombinationISI_fSI_fLNS_15FloatRoundStyleE2EEESH_S1V_JEEENS4_5SM1004TMEM4LOAD26SM100_TMEM_LOAD_32dp32b64xES15_NS16_INS17_ILi2ELi4ELi3EEES1A_NSY_INS5_IJS1B_S1T_EEENS5_IJS1T_SB_EEEEEEENS4_39AutoVectorizingCopyWithAssumedAlignmentILi128EEENS4_14SM90_TMA_STOREES2A_S2C_S2C_EEEvvEEEEvNT_6ParamsE --------------------------
	.section	.text._ZN7cutlass13device_kernelINS_4gemm6kernel13GemmUniversalIN4cute5tupleIJiiiiEEENS1_10collective13CollectiveMmaINS1_35MainloopSm100TmaUmmaWarpSpecializedILi14ELi2ELi2ENS5_IJNS4_1CILi1EEESB_SB_EEEEENS5_IJNSA_ILi128EEENSA_ILi256EEENSA_ILi32EEEEEENS_12float_e4m3_tENS5_IJSB_llEEESI_NS5_IJlSB_lEEENS4_8TiledMMAINS4_8MMA_AtomIJNS4_10MMA_TraitsINS4_19SM100_MMA_F8F6F4_SSEJSI_SI_fSE_SF_NS4_17integral_constantINS4_4UMMA5MajorELSR_1EEENSP_ISR_LSR_0EEENSP_INSQ_7ScaleInELSU_0EEESV_EEEEEENS4_6LayoutISC_NS5_IJNSA_ILi0EEESZ_SZ_EEEEENS5_IJNS4_10UnderscoreES12_S12_EEEEENS4_13SM90_TMA_LOADENS4_14ComposedLayoutINS4_7SwizzleILi3ELi4ELi3EEENS4_18smem_ptr_flag_bitsILi8EEENSY_INS5_IJSE_NSA_ILi8EEEEEENS5_IJSB_SE_EEEEEEEvNS4_8identityES15_NS16_INS17_ILi1ELi4ELi3EEES1A_NSY_INS5_IJS1B_SG_EEENS5_IJSG_SB_EEEEEEEvS1G_EENS_8epilogue10collective18CollectiveEpilogueINS1N_23Sm100TmaWarpSpecializedILi4ELi2ELi64ELb0ELb0EEEJSH_NS5_IJNSY_ISE_SB_EENSY_INSA_ILi64EEESB_EEEEESI_SK_SI_SK_NS1N_6fusion15FusionCallbacksIS1R_NS1W_17LinearCombinationISI_fSI_fLNS_15FloatRoundStyleE2EEESH_S1V_JEEENS4_5SM1004TMEM4LOAD26SM100_TMEM_LOAD_32dp32b64xES15_NS16_INS17_ILi2ELi4ELi3EEES1A_NSY_INS5_IJS1B_S1T_EEENS5_IJS1T_SB_EEEEEEENS4_39AutoVectorizingCopyWithAssumedAlignmentILi128EEENS4_14SM90_TMA_STOREES2A_S2C_S2C_EEEvvEEEEvNT_6ParamsE,"ax",@progbits
	.align	128
.text._ZN7cutlass13device_kernelINS_4gemm6kernel13GemmUniversalIN4cute5tupleIJiiiiEEENS1_10collective13CollectiveMmaINS1_35MainloopSm100TmaUmmaWarpSpecializedILi14ELi2ELi2ENS5_IJNS4_1CILi1EEESB_SB_EEEEENS5_IJNSA_ILi128EEENSA_ILi256EEENSA_ILi32EEEEEENS_12float_e4m3_tENS5_IJSB_llEEESI_NS5_IJlSB_lEEENS4_8TiledMMAINS4_8MMA_AtomIJNS4_10MMA_TraitsINS4_19SM100_MMA_F8F6F4_SSEJSI_SI_fSE_SF_NS4_17integral_constantINS4_4UMMA5MajorELSR_1EEENSP_ISR_LSR_0EEENSP_INSQ_7ScaleInELSU_0EEESV_EEEEEENS4_6LayoutISC_NS5_IJNSA_ILi0EEESZ_SZ_EEEEENS5_IJNS4_10UnderscoreES12_S12_EEEEENS4_13SM90_TMA_LOADENS4_14ComposedLayoutINS4_7SwizzleILi3ELi4ELi3EEENS4_18smem_ptr_flag_bitsILi8EEENSY_INS5_IJSE_NSA_ILi8EEEEEENS5_IJSB_SE_EEEEEEEvNS4_8identityES15_NS16_INS17_ILi1ELi4ELi3EEES1A_NSY_INS5_IJS1B_SG_EEENS5_IJSG_SB_EEEEEEEvS1G_EENS_8epilogue10collective18CollectiveEpilogueINS1N_23Sm100TmaWarpSpecializedILi4ELi2ELi64ELb0ELb0EEEJSH_NS5_IJNSY_ISE_SB_EENSY_INSA_ILi64EEESB_EEEEESI_SK_SI_SK_NS1N_6fusion15FusionCallbacksIS1R_NS1W_17LinearCombinationISI_fSI_fLNS_15FloatRoundStyleE2EEESH_S1V_JEEENS4_5SM1004TMEM4LOAD26SM100_TMEM_LOAD_32dp32b64xES15_NS16_INS17_ILi2ELi4ELi3EEES1A_NSY_INS5_IJS1B_S1T_EEENS5_IJS1T_SB_EEEEEEENS4_39AutoVectorizingCopyWithAssumedAlignmentILi128EEENS4_14SM90_TMA_STOREES2A_S2C_S2C_EEEvvEEEEvNT_6ParamsE:
        .type           _ZN7cutlass13device_kernelINS_4gemm6kernel13GemmUniversalIN4cute5tupleIJiiiiEEENS1_10collective13CollectiveMmaINS1_35MainloopSm100TmaUmmaWarpSpecializedILi14ELi2ELi2ENS5_IJNS4_1CILi1EEESB_SB_EEEEENS5_IJNSA_ILi128EEENSA_ILi256EEENSA_ILi32EEEEEENS_12float_e4m3_tENS5_IJSB_llEEESI_NS5_IJlSB_lEEENS4_8TiledMMAINS4_8MMA_AtomIJNS4_10MMA_TraitsINS4_19SM100_MMA_F8F6F4_SSEJSI_SI_fSE_SF_NS4_17integral_constantINS4_4UMMA5MajorELSR_1EEENSP_ISR_LSR_0EEENSP_INSQ_7ScaleInELSU_0EEESV_EEEEEENS4_6LayoutISC_NS5_IJNSA_ILi0EEESZ_SZ_EEEEENS5_IJNS4_10UnderscoreES12_S12_EEEEENS4_13SM90_TMA_LOADENS4_14ComposedLayoutINS4_7SwizzleILi3ELi4ELi3EEENS4_18smem_ptr_flag_bitsILi8EEENSY_INS5_IJSE_NSA_ILi8EEEEEENS5_IJSB_SE_EEEEEEEvNS4_8identityES15_NS16_INS17_ILi1ELi4ELi3EEES1A_NSY_INS5_IJS1B_SG_EEENS5_IJSG_SB_EEEEEEEvS1G_EENS_8epilogue10collective18CollectiveEpilogueINS1N_23Sm100TmaWarpSpecializedILi4ELi2ELi64ELb0ELb0EEEJSH_NS5_IJNSY_ISE_SB_EENSY_INSA_ILi64EEESB_EEEEESI_SK_SI_SK_NS1N_6fusion15FusionCallbacksIS1R_NS1W_17LinearCombinationISI_fSI_fLNS_15FloatRoundStyleE2EEESH_S1V_JEEENS4_5SM1004TMEM4LOAD26SM100_TMEM_LOAD_32dp32b64xES15_NS16_INS17_ILi2ELi4ELi3EEES1A_NSY_INS5_IJS1B_S1T_EEENS5_IJS1T_SB_EEEEEEENS4_39AutoVectorizingCopyWithAssumedAlignmentILi128EEENS4_14SM90_TMA_STOREES2A_S2C_S2C_EEEvvEEEEvNT_6ParamsE,@function
        .size           _ZN7cutlass13device_kernelINS_4gemm6kernel13GemmUniversalIN4cute5tupleIJiiiiEEENS1_10collective13CollectiveMmaINS1_35MainloopSm100TmaUmmaWarpSpecializedILi14ELi2ELi2ENS5_IJNS4_1CILi1EEESB_SB_EEEEENS5_IJNSA_ILi128EEENSA_ILi256EEENSA_ILi32EEEEEENS_12float_e4m3_tENS5_IJSB_llEEESI_NS5_IJlSB_lEEENS4_8TiledMMAINS4_8MMA_AtomIJNS4_10MMA_TraitsINS4_19SM100_MMA_F8F6F4_SSEJSI_SI_fSE_SF_NS4_17integral_constantINS4_4UMMA5MajorELSR_1EEENSP_ISR_LSR_0EEENSP_INSQ_7ScaleInELSU_0EEESV_EEEEEENS4_6LayoutISC_NS5_IJNSA_ILi0EEESZ_SZ_EEEEENS5_IJNS4_10UnderscoreES12_S12_EEEEENS4_13SM90_TMA_LOADENS4_14ComposedLayoutINS4_7SwizzleILi3ELi4ELi3EEENS4_18smem_ptr_flag_bitsILi8EEENSY_INS5_IJSE_NSA_ILi8EEEEEENS5_IJSB_SE_EEEEEEEvNS4_8identityES15_NS16_INS17_ILi1ELi4ELi3EEES1A_NSY_INS5_IJS1B_SG_EEENS5_IJSG_SB_EEEEEEEvS1G_EENS_8epilogue10collective18CollectiveEpilogueINS1N_23Sm100TmaWarpSpecializedILi4ELi2ELi64ELb0ELb0EEEJSH_NS5_IJNSY_ISE_SB_EENSY_INSA_ILi64EEESB_EEEEESI_SK_SI_SK_NS1N_6fusion15FusionCallbacksIS1R_NS1W_17LinearCombinationISI_fSI_fLNS_15FloatRoundStyleE2EEESH_S1V_JEEENS4_5SM1004TMEM4LOAD26SM100_TMEM_LOAD_32dp32b64xES15_NS16_INS17_ILi2ELi4ELi3EEES1A_NSY_INS5_IJS1B_S1T_EEENS5_IJS1T_SB_EEEEEEENS4_39AutoVectorizingCopyWithAssumedAlignmentILi128EEENS4_14SM90_TMA_STOREES2A_S2C_S2C_EEEvvEEEEvNT_6ParamsE,(.L_x_198 - _ZN7cutlass13device_kernelINS_4gemm6kernel13GemmUniversalIN4cute5tupleIJiiiiEEENS1_10collective13CollectiveMmaINS1_35MainloopSm100TmaUmmaWarpSpecializedILi14ELi2ELi2ENS5_IJNS4_1CILi1EEESB_SB_EEEEENS5_IJNSA_ILi128EEENSA_ILi256EEENSA_ILi32EEEEEENS_12float_e4m3_tENS5_IJSB_llEEESI_NS5_IJlSB_lEEENS4_8TiledMMAINS4_8MMA_AtomIJNS4_10MMA_TraitsINS4_19SM100_MMA_F8F6F4_SSEJSI_SI_fSE_SF_NS4_17integral_constantINS4_4UMMA5MajorELSR_1EEENSP_ISR_LSR_0EEENSP_INSQ_7ScaleInELSU_0EEESV_EEEEEENS4_6LayoutISC_NS5_IJNSA_ILi0EEESZ_SZ_EEEEENS5_IJNS4_10UnderscoreES12_S12_EEEEENS4_13SM90_TMA_LOADENS4_14ComposedLayoutINS4_7SwizzleILi3ELi4ELi3EEENS4_18smem_ptr_flag_bitsILi8EEENSY_INS5_IJSE_NSA_ILi8EEEEEENS5_IJSB_SE_EEEEEEEvNS4_8identityES15_NS16_INS17_ILi1ELi4ELi3EEES1A_NSY_INS5_IJS1B_SG_EEENS5_IJSG_SB_EEEEEEEvS1G_EENS_8epilogue10collective18CollectiveEpilogueINS1N_23Sm100TmaWarpSpecializedILi4ELi2ELi64ELb0ELb0EEEJSH_NS5_IJNSY_ISE_SB_EENSY_INSA_ILi64EEESB_EEEEESI_SK_SI_SK_NS1N_6fusion15FusionCallbacksIS1R_NS1W_17LinearCombinationISI_fSI_fLNS_15FloatRoundStyleE2EEESH_S1V_JEEENS4_5SM1004TMEM4LOAD26SM100_TMEM_LOAD_32dp32b64xES15_NS16_INS17_ILi2ELi4ELi3EEES1A_NSY_INS5_IJS1B_S1T_EEENS5_IJS1T_SB_EEEEEEENS4_39AutoVectorizingCopyWithAssumedAlignmentILi128EEENS4_14SM90_TMA_STOREES2A_S2C_S2C_EEEvvEEEEvNT_6ParamsE)
        .other          _ZN7cutlass13device_kernelINS_4gemm6kernel13GemmUniversalIN4cute5tupleIJiiiiEEENS1_10collective13CollectiveMmaINS1_35MainloopSm100TmaUmmaWarpSpecializedILi14ELi2ELi2ENS5_IJNS4_1CILi1EEESB_SB_EEEEENS5_IJNSA_ILi128EEENSA_ILi256EEENSA_ILi32EEEEEENS_12float_e4m3_tENS5_IJSB_llEEESI_NS5_IJlSB_lEEENS4_8TiledMMAINS4_8MMA_AtomIJNS4_10MMA_TraitsINS4_19SM100_MMA_F8F6F4_SSEJSI_SI_fSE_SF_NS4_17integral_constantINS4_4UMMA5MajorELSR_1EEENSP_ISR_LSR_0EEENSP_INSQ_7ScaleInELSU_0EEESV_EEEEEENS4_6LayoutISC_NS5_IJNSA_ILi0EEESZ_SZ_EEEEENS5_IJNS4_10UnderscoreES12_S12_EEEEENS4_13SM90_TMA_LOADENS4_14ComposedLayoutINS4_7SwizzleILi3ELi4ELi3EEENS4_18smem_ptr_flag_bitsILi8EEENSY_INS5_IJSE_NSA_ILi8EEEEEENS5_IJSB_SE_EEEEEEEvNS4_8identityES15_NS16_INS17_ILi1ELi4ELi3EEES1A_NSY_INS5_IJS1B_SG_EEENS5_IJSG_SB_EEEEEEEvS1G_EENS_8epilogue10collective18CollectiveEpilogueINS1N_23Sm100TmaWarpSpecializedILi4ELi2ELi64ELb0ELb0EEEJSH_NS5_IJNSY_ISE_SB_EENSY_INSA_ILi64EEESB_EEEEESI_SK_SI_SK_NS1N_6fusion15FusionCallbacksIS1R_NS1W_17LinearCombinationISI_fSI_fLNS_15FloatRoundStyleE2EEESH_S1V_JEEENS4_5SM1004TMEM4LOAD26SM100_TMEM_LOAD_32dp32b64xES15_NS16_INS17_ILi2ELi4ELi3EEES1A_NSY_INS5_IJS1B_S1T_EEENS5_IJS1T_SB_EEEEEEENS4_39AutoVectorizingCopyWithAssumedAlignmentILi128EEENS4_14SM90_TMA_STOREES2A_S2C_S2C_EEEvvEEEEvNT_6ParamsE,@"STO_CUDA_ENTRY STV_DEFAULT"
_ZN7cutlass13device_kernelINS_4gemm6kernel13GemmUniversalIN4cute5tupleIJiiiiEEENS1_10collective13CollectiveMmaINS1_35MainloopSm100TmaUmmaWarpSpecializedILi14ELi2ELi2ENS5_IJNS4_1CILi1EEESB_SB_EEEEENS5_IJNSA_ILi128EEENSA_ILi256EEENSA_ILi32EEEEEENS_12float_e4m3_tENS5_IJSB_llEEESI_NS5_IJlSB_lEEENS4_8TiledMMAINS4_8MMA_AtomIJNS4_10MMA_TraitsINS4_19SM100_MMA_F8F6F4_SSEJSI_SI_fSE_SF_NS4_17integral_constantINS4_4UMMA5MajorELSR_1EEENSP_ISR_LSR_0EEENSP_INSQ_7ScaleInELSU_0EEESV_EEEEEENS4_6LayoutISC_NS5_IJNSA_ILi0EEESZ_SZ_EEEEENS5_IJNS4_10UnderscoreES12_S12_EEEEENS4_13SM90_TMA_LOADENS4_14ComposedLayoutINS4_7SwizzleILi3ELi4ELi3EEENS4_18smem_ptr_flag_bitsILi8EEENSY_INS5_IJSE_NSA_ILi8EEEEEENS5_IJSB_SE_EEEEEEEvNS4_8identityES15_NS16_INS17_ILi1ELi4ELi3EEES1A_NSY_INS5_IJS1B_SG_EEENS5_IJSG_SB_EEEEEEEvS1G_EENS_8epilogue10collective18CollectiveEpilogueINS1N_23Sm100TmaWarpSpecializedILi4ELi2ELi64ELb0ELb0EEEJSH_NS5_IJNSY_ISE_SB_EENSY_INSA_ILi64EEESB_EEEEESI_SK_SI_SK_NS1N_6fusion15FusionCallbacksIS1R_NS1W_17LinearCombinationISI_fSI_fLNS_15FloatRoundStyleE2EEESH_S1V_JEEENS4_5SM1004TMEM4LOAD26SM100_TMEM_LOAD_32dp32b64xES15_NS16_INS17_ILi2ELi4ELi3EEES1A_NSY_INS5_IJS1B_S1T_EEENS5_IJS1T_SB_EEEEEEENS4_39AutoVectorizingCopyWithAssumedAlignmentILi128EEENS4_14SM90_TMA_STOREES2A_S2C_S2C_EEEvvEEEEvNT_6ParamsE:
[----:B------:R-:W1:Y:S01]  /*0000*/  LDC R1, c[0x0][0x37c] ;  /* 0x0000df00ff017b82 */ /* 0x000e620000000800 */
[----:B------:R-:W2:Y:S01]  /*0010*/  S2R R185, SR_TID.X ;  /* 0x0000000000b97919 */ /* 0x000ea20000002100 */
[----:B------:R-:W3:Y:S01]  /*0020*/  LDCU.64 UR4, c[0x0][0x890] ;  /* 0x00011200ff0477ac */ /* 0x000ee20008000a00 */
[----:B------:R-:W-:Y:S02]  /*0030*/  PRMT R171, RZ, 0x7610, R171 ;  /* 0x00007610ffab7816 */ /* 0x000fe400000000ab */
[----:B------:R-:W-:Y:S01]  /*0040*/  ELECT P5, URZ, PT ;  /* 0x0000000000ff782f */ /* 0x000fe200038a0000 */
[----:B------:R-:W4:Y:S01]  /*0050*/  LDCU.64 UR46, c[0x0][0x358] ;  /* 0x00006b00ff2e77ac */ /* 0x000f220008000a00 */
[----:B---3--:R-:W-:-:S04]  /*0060*/  UISETP.NE.U32.AND UP0, UPT, UR4, URZ, UPT ;  /* 0x000000ff0400728c */ /* 0x008fc8000bf05070 */
[----:B------:R-:W-:Y:S01]  /*0070*/  UISETP.NE.AND.EX UP0, UPT, UR5, URZ, UPT, UP0 ;  /* 0x000000ff0500728c */ /* 0x000fe2000bf05300 */
[----:B--2---:R-:W-:-:S05]  /*0080*/  SHF.R.U32.HI R173, RZ, 0x5, R185 ;  /* 0x00000005ffad7819 */ /* 0x004fca00000116b9 */
[----:B------:R-:W2:Y:S02]  /*0090*/  SHFL.IDX PT, R0, R173, RZ, 0x1f ;  /* 0x00001fffad007589 */ /* 0x000ea400000e0000 */
[----:B--2---:R-:W-:Y:S01]  /*00a0*/  R2UR UR8, R0 ;  /* 0x00000000000872ca */ /* 0x004fe200000e0000 */
[----:B-1--4-:R-:W-:-:S14]  /*00b0*/  BRA.U UP0, `(.L_x_0) ;  /* 0x00000001002c7547 */ /* 0x012fdc000b800000 */
[----:B------:R-:W1:Y:S02]  /*00c0*/  LDCU.64 UR6, c[0x0][0x888] ;  /* 0x00011100ff0677ac */ /* 0x000e640008000a00 */
[----:B-1----:R-:W-:-:S04]  /*00d0*/  UISETP.NE.U32.AND UP0, UPT, UR6, URZ, UPT ;  /* 0x000000ff0600728c */ /* 0x002fc8000bf05070 */
[----:B------:R-:W-:-:S09]  /*00e0*/  UISETP.NE.AND.EX UP0, UPT, UR7, URZ, UPT, UP0 ;  /* 0x000000ff0700728c */ /* 0x000fd2000bf05300 */
[----:B------:R-:W-:Y:S05]  /*00f0*/  BRA.U !UP0, `(.L_x_1) ;  /* 0x0000000108107547 */ /* 0x000fea000b800000 */
[----:B------:R-:W1:Y:S02]  /*0100*/  LDC.64 R2, c[0x0][0x888] ;  /* 0x00022200ff027b82 */ /* 0x000e640000000a00 */
[----:B-1----:R1:W5:Y:S01]  /*0110*/  LDG.E R81, desc[UR46][R2.64] ;  /* 0x0000002e02517981 */ /* 0x002362000c1e1900 */
[----:B------:R-:W-:Y:S01]  /*0120*/  HFMA2 R171, -RZ, RZ, 0, 5.9604644775390625e-08 ;  /* 0x00000001ffab7431 */ /* 0x000fe200000001ff */
[----:B------:R-:W-:Y:S05]  /*0130*/  BRA `(.L_x_0) ;  /* 0x00000000000c7947 */ /* 0x000fea0003800000 */
.L_x_1:
[----:B------:R-:W1:Y:S01]  /*0140*/  LDCU UR6, c[0x0][0x880] ;  /* 0x00011000ff0677ac */ /* 0x000e620008000800 */
[----:B------:R-:W-:Y:S01]  /*0150*/  HFMA2 R171, -RZ, RZ, 0, 5.9604644775390625e-08 ;  /* 0x00000001ffab7431 */ /* 0x000fe200000001ff */
[----:B-1----:R-:W-:-:S07]  /*0160*/  MOV R81, UR6 ;  /* 0x0000000600517c02 */ /* 0x002fce0008000f00 */
.L_x_0:
[----:B------:R-:W2:Y:S02]  /*0170*/  LDCU.64 UR6, c[0x0][0x8b0] ;  /* 0x00011600ff0677ac */ /* 0x000ea40008000a00 */
[----:B--2---:R-:W-:-:S04]  /*0180*/  UISETP.NE.U32.AND UP0, UPT, UR6, URZ, UPT ;  /* 0x000000ff0600728c */ /* 0x004fc8000bf05070 */
[----:B------:R-:W-:-:S09]  /*0190*/  UISETP.NE.AND.EX UP0, UPT, UR7, URZ, UPT, UP0 ;  /* 0x000000ff0700728c */ /* 0x000fd2000bf05300 */
[----:B------:R-:W-:Y:S05]  /*01a0*/  BRA.U UP0, `(.L_x_2) ;  /* 0x0000000100247547 */ /* 0x000fea000b800000 */
[----:B------:R-:W2:Y:S02]  /*01b0*/  LDCU.64 UR6, c[0x0][0x8a8] ;  /* 0x00011500ff0677ac */ /* 0x000ea40008000a00 */
[----:B--2---:R-:W-:-:S04]  /*01c0*/  UISETP.NE.U32.AND UP0, UPT, UR6, URZ, UPT ;  /* 0x000000ff0600728c */ /* 0x004fc8000bf05070 */
[----:B------:R-:W-:-:S09]  /*01d0*/  UISETP.NE.AND.EX UP0, UPT, UR7, URZ, UPT, UP0 ;  /* 0x000000ff0700728c */ /* 0x000fd2000bf05300 */
[----:B------:R-:W-:Y:S05]  /*01e0*/  BRA.U !UP0, `(.L_x_3) ;  /* 0x00000001080c7547 */ /* 0x000fea000b800000 */
[----:B------:R-:W2:Y:S02]  /*01f0*/  LDC.64 R78, c[0x0][0x8a8] ;  /* 0x00022a00ff4e7b82 */ /* 0x000ea40000000a00 */
[----:B--2---:R2:W5:Y:S01]  /*0200*/  LDG.E R78, desc[UR46][R78.64] ;  /* 0x0000002e4e4e7981 */ /* 0x004562000c1e1900 */
[----:B------:R-:W-:Y:S05]  /*0210*/  BRA `(.L_x_2) ;  /* 0x0000000000087947 */ /* 0x000fea0003800000 */
.L_x_3:
[----:B------:R-:W2:Y:S02]  /*0220*/  LDCU UR6, c[0x0][0x8a0] ;  /* 0x00011400ff0677ac */ /* 0x000ea40008000800 */
[----:B--2---:R-:W-:Y:S02]  /*0230*/  MOV R78, UR6 ;  /* 0x00000006004e7c02 */ /* 0x004fe40008000f00 */
.L_x_2:
[----:B------:R-:W-:Y:S01]  /*0240*/  IMAD.U32 R0, RZ, RZ, UR8 ;  /* 0x00000008ff007e24 */ /* 0x000fe2000f8e00ff */
[----:B------:R-:W-:Y:S04]  /*0250*/  BSSY.RECONVERGENT B0, `(.L_x_4) ;  /* 0x000000c000007945 */ /* 0x000fe80003800200 */
[C---:B------:R-:W-:Y:S02]  /*0260*/  ISETP.NE.OR P1, PT, R0.reuse, 0x1, !P5 ;  /* 0x000000010000780c */ /* 0x040fe40006f25670 */
[----:B------:R-:W-:-:S11]  /*0270*/  ISETP.NE.OR P0, PT, R0, 0x3, !P5 ;  /* 0x000000030000780c */ /* 0x000fd60006f05670 */
[----:B------:R-:W-:Y:S05]  /*0280*/  @P1 BRA `(.L_x_5) ;  /* 0x0000000000201947 */ /* 0x000fea0003800000 */
[----:B------:R-:W3:Y:S02]  /*0290*/  LDCU.64 UR6, c[0x0][0x348] ;  /* 0x00006900ff0677ac */ /* 0x000ee40008000a00 */
[----:B---3--:R-:W-:Y:S02]  /*02a0*/  UIADD3 UR10, UP1, UPT, UR6, 0x80, URZ ;  /* 0x00000080060a7890 */ /* 0x008fe4000ff3e0ff */
[----:B------:R-:W-:Y:S02]  /*02b0*/  UIADD3 UR6, UP0, UPT, UR6, 0x180, URZ ;  /* 0x0000018006067890 */ /* 0x000fe4000ff1e0ff */
[----:B------:R-:W-:Y:S02]  /*02c0*/  UIADD3.X UR11, UPT, UPT, URZ, UR7, URZ, UP1, !UPT ;  /* 0x00000007ff0b7290 */ /* 0x000fe40008ffe4ff */
[----:B------:R-:W-:-:S07]  /*02d0*/  UIADD3.X UR7, UPT, UPT, URZ, UR7, URZ, UP0, !UPT ;  /* 0x00000007ff077290 */ /* 0x000fce00087fe4ff */
[----:B------:R3:W-:Y:S02]  /*02e0*/  UTMACCTL.PF [UR10] ;  /* 0x000000000a0079b9 */ /* 0x0007e40008040000 */
[----:B------:R3:W-:Y:S02]  /*02f0*/  UTMACCTL.PF [UR6] ;  /* 0x00000000060079b9 */ /* 0x0007e40008040000 */
[----:B---3--:R-:W-:Y:S01]  /*0300*/  NOP ;  /* 0x0000000000007918 */ /* 0x008fe20000000000 */
.L_x_5:
[----:B------:R-:W-:Y:S05]  /*0310*/  BSYNC.RECONVERGENT B0 ;  /* 0x0000000000007941 */ /* 0x000fea0003800200 */
.L_x_4:
[----:B------:R-:W-:Y:S04]  /*0320*/  BSSY.RECONVERGENT B0, `(.L_x_6) ;  /* 0x000000a000007945 */ /* 0x000fe80003800200 */
        /* <DEDUP_REMOVED lines=9> */
.L_x_7:
[----:B------:R-:W-:Y:S05]  /*03c0*/  BSYNC.RECONVERGENT B0 ;  /* 0x0000000000007941 */ /* 0x000fea0003800200 */
.L_x_6:
[----:B------:R-:W3:Y:S01]  /*03d0*/  LDCU.64 UR6, c[0x0][0x888] ;  /* 0x00011100ff0677ac */ /* 0x000ee20008000a00 */
[----:B------:R-:W-:Y:S02]  /*03e0*/  UISETP.EQ.U32.AND UP1, UPT, UR4, URZ, UPT ;  /* 0x000000ff0400728c */ /* 0x000fe4000bf22070 */
[----:B------:R-:W-:Y:S02]  /*03f0*/  UPLOP3.LUT UP2, UPT, UPT, UPT, UPT, 0x80, 0x8 ;  /* 0x000000000008789c */ /* 0x000fe40003f4f070 */
[----:B---3--:R-:W-:-:S04]  /*0400*/  UISETP.NE.U32.AND UP0, UPT, UR6, URZ, UPT ;  /* 0x000000ff0600728c */ /* 0x008fc8000bf05070 */
[----:B------:R-:W-:-:S04]  /*0410*/  UISETP.NE.AND.EX UP0, UPT, UR7, URZ, UPT, UP0 ;  /* 0x000000ff0700728c */ /* 0x000fc8000bf05300 */
[----:B------:R-:W-:-:S04]  /*0420*/  UISETP.EQ.OR.EX UP3, UPT, UR5, URZ, !UP0, UP1 ;  /* 0x000000ff0500728c */ /* 0x000fc8000c762710 */
[----:B------:R-:W-:-:S05]  /*0430*/  UP2UR UR50, UPR, URZ, 0x8 ;  /* 0x00000008ff327883 */ /* 0x000fca0008000000 */
[----:B------:R-:W-:Y:S07]  /*0440*/  BRA.U !UP3, `(.L_x_8) ;  /* 0x000000010b207547 */ /* 0x000fee000b800000 */
[----:B------:R-:W-:Y:S01]  /*0450*/  UISETP.NE.U32.AND UP2, UPT, UR4, URZ, UPT ;  /* 0x000000ff0400728c */ /* 0x000fe2000bf45070 */
[----:B-----5:R-:W-:Y:S01]  /*0460*/  FSETP.NEU.AND P0, PT, R81, RZ, PT ;  /* 0x000000ff5100720b */ /* 0x020fe20003f0d000 */
[----:B------:R-:W-:Y:S02]  /*0470*/  USEL UR4, URZ, 0xffffffff, UP0 ;  /* 0xffffffffff047887 */ /* 0x000fe40008000000 */
[----:B------:R-:W-:-:S10]  /*0480*/  UISETP.NE.AND.EX UP2, UPT, UR5, URZ, UPT, UP2 ;  /* 0x000000ff0500728c */ /* 0x000fd4000bf45320 */
[----:B------:R-:W-:Y:S01]  /*0490*/  VOTEU.ANY UP1, P0 ;  /* 0x0000000000ff7886 */ /* 0x000fe20000020100 */
[----:B------:R-:W-:-:S04]  /*04a0*/  @!UP2 USEL UR4, URZ, 0xffffffff, UP1 ;  /* 0xffffffffff04a887 */ /* 0x000fc80008800000 */
[----:B------:R-:W-:-:S04]  /*04b0*/  ULOP3.LUT UR4, UR4, 0x1, URZ, 0xc0, !UPT ;  /* 0x0000000104047892 */ /* 0x000fc8000f8ec0ff */
[----:B------:R-:W-:-:S11]  /*04c0*/  UISETP.NE.U32.AND UP2, UPT, UR4, 0x1, UPT ;  /* 0x000000010400788c */ /* 0x000fd6000bf45070 */
.L_x_8:
[----:B-1----:R-:W1:Y:S01]  /*04d0*/  SHFL.IDX PT, R2, R173, RZ, 0x1f ;  /* 0x00001fffad027589 */ /* 0x002e6200000e0000 */
[----:B------:R-:W-:-:S04]  /*04e0*/  UISETP.NE.AND UP1, UPT, UR8, 0x2, UPT ;  /* 0x000000020800788c */ /* 0x000fc8000bf25270 */
[----:B------:R-:W-:Y:S01]  /*04f0*/  USEL UR6, URZ, 0x1, UP1 ;  /* 0x00000001ff067887 */ /* 0x000fe20008800000 */
[----:B-1----:R-:W-:-:S13]  /*0500*/  ISETP.NE.AND P0, PT, R2, RZ, PT ;  /* 0x000000ff0200720c */ /* 0x002fda0003f05270 */
[----:B------:R-:W-:Y:S05]  /*0510*/  @P0 BRA `(.L_x_9) ;  /* 0x0000000000a40947 */ /* 0x000fea0003800000 */
[----:B------:R-:W-:Y:S01]  /*0520*/  ELECT P0, URZ, PT ;  /* 0x0000000000ff782f */ /* 0x000fe20003800000 */
[----:B------:R-:W-:-:S12]  /*0530*/  BSSY.RECONVERGENT B0, `(.L_x_9) ;  /* 0x0000027000007945 */ /* 0x000fd80003800200 */
[----:B------:R-:W-:Y:S05]  /*0540*/  @!P0 BRA `(.L_x_10) ;  /* 0x0000000000948947 */ /* 0x000fea0003800000 */
[----:B------:R-:W1:Y:S01]  /*0550*/  S2UR UR5, SR_CgaCtaId ;  /* 0x00000000000579c3 */ /* 0x000e620000008800 */
[----:B------:R-:W-:Y:S01]  /*0560*/  UMOV UR7, 0x400 ;  /* 0x0000040000077882 */ /* 0x000fe20000000000 */
[----:B------:R-:W-:Y:S02]  /*0570*/  UMOV UR4, 0x1 ;  /* 0x0000000100047882 */ /* 0x000fe40000000000 */
[----:B------:R-:W-:-:S04]  /*0580*/  UIADD3 UR10, UPT, UPT, -UR4, 0x100000, URZ ;  /* 0x00100000040a7890 */ /* 0x000fc8000fffe1ff */
[----:B------:R-:W-:Y:S02]  /*0590*/  USHF.L.U32 UR11, UR10, 0xb, URZ ;  /* 0x0000000b0a0b7899 */ /* 0x000fe400080006ff */
[----:B------:R-:W-:Y:S02]  /*05a0*/  USHF.L.U32 UR10, UR10, 0x1, URZ ;  /* 0x000000010a0a7899 */ /* 0x000fe400080006ff */
[----:B-1----:R-:W-:Y:S01]  /*05b0*/  ULEA UR5, UR5, UR7, 0x18 ;  /* 0x0000000705057291 */ /* 0x002fe2000f8ec0ff */
[----:B------:R-:W1:Y:S11]  /*05c0*/  FENCE.VIEW.ASYNC.S ;  /* 0x00000000000073c6 */ /* 0x000e760000000000 */
[----:B-1----:R1:W3:Y:S01]  /*05d0*/  SYNCS.EXCH.64 URZ, [UR5], UR10 ;  /* 0x0000000a05ff75b2 */ /* 0x0022e20008000100 */
[----:B------:R1:W4:Y:S01]  /*05e0*/  SYNCS.EXCH.64 URZ, [UR5+0x70], UR10 ;  /* 0x0000700a05ff75b2 */ /* 0x0003220008000100 */
[----:B------:R1:W1:Y:S01]  /*05f0*/  SYNCS.EXCH.64 URZ, [UR5+0x8], UR10 ;  /* 0x0000080a05ff75b2 */ /* 0x0002620008000100 */
        /* <DEDUP_REMOVED lines=25> */
[----:B---34-:R-:W-:Y:S01]  /*0790*/  NOP ;  /* 0x0000000000007918 */ /* 0x018fe20000000000 */
.L_x_10:
[----:B-1----:R-:W-:Y:S05]  /*07a0*/  BSYNC.RECONVERGENT B0 ;  /* 0x0000000000007941 */ /* 0x002fea0003800200 */
.L_x_9:
[----:B------:R-:W1:Y:S01]  /*07b0*/  SHFL.IDX PT, R2, R173, RZ, 0x1f ;  /* 0x00001fffad027589 */ /* 0x000e6200000e0000 */
[----:B------:R-:W-:Y:S01]  /*07c0*/  NOP ;  /* 0x0000000000007918 */ /* 0x000fe20000000000 */
[----:B-1----:R-:W-:-:S13]  /*07d0*/  ISETP.NE.AND P0, PT, R2, 0x1, PT ;  /* 0x000000010200780c */ /* 0x002fda0003f05270 */
[----:B------:R-:W-:Y:S05]  /*07e0*/  @P0 BRA `(.L_x_11) ;  /* 0x0000000000580947 */ /* 0x000fea0003800000 */
[----:B------:R-:W1:Y:S01]  /*07f0*/  S2UR UR7, SR_CgaCtaId ;  /* 0x00000000000779c3 */ /* 0x000e620000008800 */
[----:B------:R-:W-:Y:S01]  /*0800*/  UMOV UR9, 0x400 ;  /* 0x0000040000097882 */ /* 0x000fe20000000000 */
[----:B------:R-:W-:Y:S01]  /*0810*/  UMOV UR5, 0x20 ;  /* 0x0000002000057882 */ /* 0x000fe20000000000 */
[----:B------:R-:W-:Y:S01]  /*0820*/  UMOV UR4, 0x80 ;  /* 0x0000008000047882 */ /* 0x000fe20000000000 */
[----:B------:R-:W-:-:S04]  /*0830*/  UIADD3 UR10, UPT, UPT, -UR5, 0x100000, URZ ;  /* 0x00100000050a7890 */ /* 0x000fc8000fffe1ff */
[----:B------:R-:W-:Y:S02]  /*0840*/  USHF.L.U32 UR11, UR10, 0xb, URZ ;  /* 0x0000000b0a0b7899 */ /* 0x000fe400080006ff */
[----:B------:R-:W-:Y:S02]  /*0850*/  USHF.L.U32 UR10, UR10, 0x1, URZ ;  /* 0x000000010a0a7899 */ /* 0x000fe400080006ff */
[----:B------:R-:W-:-:S04]  /*0860*/  UIADD3 UR4, UPT, UPT, -UR4, 0x100000, URZ ;  /* 0x0010000004047890 */ /* 0x000fc8000fffe1ff */
[----:B------:R-:W-:Y:S02]  /*0870*/  USHF.L.U32 UR5, UR4, 0xb, URZ ;  /* 0x0000000b04057899 */ /* 0x000fe400080006ff */
[----:B------:R-:W-:Y:S01]  /*0880*/  USHF.L.U32 UR4, UR4, 0x1, URZ ;  /* 0x0000000104047899 */ /* 0x000fe200080006ff */
[----:B------:R-:W-:Y:S01]  /*0890*/  ELECT P0, URZ, PT ;  /* 0x0000000000ff782f */ /* 0x000fe20003800000 */
[----:B-1----:R-:W-:Y:S01]  /*08a0*/  ULEA UR7, UR7, UR9, 0x18 ;  /* 0x0000000907077291 */ /* 0x002fe2000f8ec0ff */
[----:B------:R-:W1:Y:S11]  /*08b0*/  FENCE.VIEW.ASYNC.S ;  /* 0x00000000000073c6 */ /* 0x000e760000000000 */
[----:B-1----:R1:W3:Y:S01]  /*08c0*/  SYNCS.EXCH.64 URZ, [UR7+0xe0], UR10 ;  /* 0x0000e00a07ff75b2 */ /* 0x0022e20008000100 */
[----:B------:R1:W4:Y:S01]  /*08d0*/  SYNCS.EXCH.64 URZ, [UR7+0x100], UR4 ;  /* 0x0001000407ff75b2 */ /* 0x0003220008000100 */
[----:B------:R1:W1:Y:S01]  /*08e0*/  SYNCS.EXCH.64 URZ, [UR7+0xe8], UR10 ;  /* 0x0000e80a07ff75b2 */ /* 0x0002620008000100 */
[----:B------:R1:W1:Y:S01]  /*08f0*/  SYNCS.EXCH.64 URZ, [UR7+0x108], UR4 ;  /* 0x0001080407ff75b2 */ /* 0x0002620008000100 */
[----:B------:R1:W1:Y:S01]  /*0900*/  SYNCS.EXCH.64 URZ, [UR7+0xf0], UR10 ;  /* 0x0000f00a07ff75b2 */ /* 0x0002620008000100 */
[----:B------:R1:W1:Y:S01]  /*0910*/  SYNCS.EXCH.64 URZ, [UR7+0x110], UR4 ;  /* 0x0001100407ff75b2 */ /* 0x0002620008000100 */
[----:B------:R1:W1:Y:S01]  /*0920*/  SYNCS.EXCH.64 URZ, [UR7+0xf8], UR10 ;  /* 0x0000f80a07ff75b2 */ /* 0x0002620008000100 */
[----:B------:R1:W1:Y:S01]  /*0930*/  SYNCS.EXCH.64 URZ, [UR7+0x118], UR4 ;  /* 0x0001180407ff75b2 */ /* 0x0002620008000100 */
[----:B------:R-:W-:Y:S01]  /*0940*/  NOP ;  /* 0x0000000000007918 */ /* 0x000fe20000000000 */
.L_x_11:
[----:B------:R-:W2:Y:S01]  /*0950*/  SHFL.IDX PT, R2, R173, RZ, 0x1f ;  /* 0x00001fffad027589 */ /* 0x000ea200000e0000 */
[----:B------:R-:W-:Y:S01]  /*0960*/  NOP ;  /* 0x0000000000007918 */ /* 0x000fe20000000000 */
[----:B--2---:R-:W-:-:S13]  /*0970*/  ISETP.NE.AND P0, PT, R2, 0x3, PT ;  /* 0x000000030200780c */ /* 0x004fda0003f05270 */
[----:B------:R-:W-:Y:S05]  /*0980*/  @P0 BRA `(.L_x_12) ;  /* 0x0000000000300947 */ /* 0x000fea0003800000 */
[----:B-1----:R-:W1:Y:S01]  /*0990*/  S2UR UR5, SR_CgaCtaId ;  /* 0x00000000000579c3 */ /* 0x002e620000008800 */
[----:B------:R-:W-:Y:S01]  /*09a0*/  UMOV UR7, 0x400 ;  /* 0x0000040000077882 */ /* 0x000fe20000000000 */
[----:B------:R-:W-:Y:S01]  /*09b0*/  UMOV UR4, 0x20 ;  /* 0x0000002000047882 */ /* 0x000fe20000000000 */
[----:B------:R-:W-:Y:S01]  /*09c0*/  ELECT P0, URZ, PT ;  /* 0x0000000000ff782f */ /* 0x000fe20003800000 */
[----:B------:R-:W-:-:S04]  /*09d0*/  UIADD3 UR10, UPT, UPT, -UR4, 0x100000, URZ ;  /* 0x00100000040a7890 */ /* 0x000fc8000fffe1ff */
[----:B------:R-:W-:Y:S02]  /*09e0*/  USHF.L.U32 UR11, UR10, 0xb, URZ ;  /* 0x0000000b0a0b7899 */ /* 0x000fe400080006ff */
[----:B------:R-:W-:Y:S02]  /*09f0*/  USHF.L.U32 UR10, UR10, 0x1, URZ ;  /* 0x000000010a0a7899 */ /* 0x000fe400080006ff */
[----:B-1----:R-:W-:Y:S01]  /*0a00*/  ULEA UR5, UR5, UR7, 0x18 ;  /* 0x0000000705057291 */ /* 0x002fe2000f8ec0ff */
[----:B------:R-:W1:Y:S11]  /*0a10*/  FENCE.VIEW.ASYNC.S ;  /* 0x00000000000073c6 */ /* 0x000e760000000000 */
[----:B-1----:R2:W1:Y:S01]  /*0a20*/  SYNCS.EXCH.64 URZ, [UR5+0x120], UR10 ;  /* 0x0001200a05ff75b2 */ /* 0x0024620008000100 */
[----:B------:R2:W1:Y:S02]  /*0a30*/  SYNCS.EXCH.64 URZ, [UR5+0x128], UR10 ;  /* 0x0001280a05ff75b2 */ /* 0x0004640008000100 */
[----:B--2---:R-:W-:Y:S01]  /*0a40*/  NOP ;  /* 0x0000000000007918 */ /* 0x004fe20000000000 */
.L_x_12:
[----:B------:R-:W2:Y:S01]  /*0a50*/  SHFL.IDX PT, R2, R173, RZ, 0x1f ;  /* 0x00001fffad027589 */ /* 0x000ea200000e0000 */
[----:B------:R-:W-:Y:S01]  /*0a60*/  NOP ;  /* 0x0000000000007918 */ /* 0x000fe20000000000 */
[----:B--2---:R-:W-:-:S13]  /*0a70*/  ISETP.NE.AND P0, PT, R2, 0x4, PT ;  /* 0x000000040200780c */ /* 0x004fda0003f05270 */
[----:B------:R-:W-:Y:S05]  /*0a80*/  @P0 BRA `(.L_x_13) ;  /* 0x00000000004c0947 */ /* 0x000fea0003800000 */
[----:B-1----:R-:W1:Y:S01]  /*0a90*/  S2UR UR5, SR_CgaCtaId ;  /* 0x00000000000579c3 */ /* 0x002e620000008800 */
[----:B------:R-:W-:Y:S01]  /*0aa0*/  UMOV UR9, 0x100 ;  /* 0x0000010000097882 */ /* 0x000fe20000000000 */
[----:B------:R-:W-:Y:S01]  /*0ab0*/  UMOV UR7, 0x400 ;  /* 0x0000040000077882 */ /* 0x000fe20000000000 */
[----:B------:R-:W-:Y:S01]  /*0ac0*/  USEL UR9, UR9, 0xe0, UP2 ;  /* 0x000000e009097887 */ /* 0x000fe20009000000 */
[----:B------:R-:W-:Y:S01]  /*0ad0*/  UMOV UR4, 0x1 ;  /* 0x0000000100047882 */ /* 0x000fe20000000000 */
[----:B------:R-:W-:Y:S01]  /*0ae0*/  ELECT P0, URZ, PT ;  /* 0x0000000000ff782f */ /* 0x000fe20003800000 */
[----:B------:R-:W-:-:S04]  /*0af0*/  UIADD3 UR10, UPT, UPT, -UR4, 0x100000, URZ ;  /* 0x00100000040a7890 */ /* 0x000fc8000fffe1ff */
[----:B------:R-:W-:Y:S02]  /*0b00*/  USHF.L.U32 UR11, UR10, 0xb, URZ ;  /* 0x0000000b0a0b7899 */ /* 0x000fe400080006ff */
[----:B------:R-:W-:Y:S02]  /*0b10*/  USHF.L.U32 UR10, UR10, 0x1, URZ ;  /* 0x000000010a0a7899 */ /* 0x000fe400080006ff */
[----:B------:R-:W-:-:S04]  /*0b20*/  UIADD3 UR12, UPT, UPT, -UR9, 0x100000, URZ ;  /* 0x00100000090c7890 */ /* 0x000fc8000fffe1ff */
[----:B------:R-:W-:Y:S02]  /*0b30*/  USHF.L.U32 UR13, UR12, 0xb, URZ ;  /* 0x0000000b0c0d7899 */ /* 0x000fe400080006ff */
[----:B------:R-:W-:Y:S02]  /*0b40*/  USHF.L.U32 UR12, UR12, 0x1, URZ ;  /* 0x000000010c0c7899 */ /* 0x000fe400080006ff */
[----:B-1----:R-:W-:Y:S01]  /*0b50*/  ULEA UR5, UR5, UR7, 0x18 ;  /* 0x0000000705057291 */ /* 0x002fe2000f8ec0ff */
[----:B------:R-:W1:Y:S11]  /*0b60*/  FENCE.VIEW.ASYNC.S ;  /* 0x00000000000073c6 */ /* 0x000e760000000000 */
[----:B-1----:R2:W1:Y:S01]  /*0b70*/  SYNCS.EXCH.64 URZ, [UR5+0x130], UR10 ;  /* 0x0001300a05ff75b2 */ /* 0x0024620008000100 */
[----:B------:R2:W1:Y:S01]  /*0b80*/  SYNCS.EXCH.64 URZ, [UR5+0x140], UR12 ;  /* 0x0001400c05ff75b2 */ /* 0x0004620008000100 */
[----:B------:R2:W1:Y:S01]  /*0b90*/  SYNCS.EXCH.64 URZ, [UR5+0x138], UR10 ;  /* 0x0001380a05ff75b2 */ /* 0x0004620008000100 */
[----:B------:R2:W1:Y:S02]  /*0ba0*/  SYNCS.EXCH.64 URZ, [UR5+0x148], UR12 ;  /* 0x0001480c05ff75b2 */ /* 0x0004640008000100 */
[----:B--2---:R-:W-:Y:S01]  /*0bb0*/  NOP ;  /* 0x0000000000007918 */ /* 0x004fe20000000000 */
.L_x_13:
[----:B------:R-:W2:Y:S01]  /*0bc0*/  SHFL.IDX PT, R2, R173, RZ, 0x1f ;  /* 0x00001fffad027589 */ /* 0x000ea200000e0000 */
[----:B------:R-:W-:Y:S01]  /*0bd0*/  NOP ;  /* 0x0000000000007918 */ /* 0x000fe20000000000 */
[----:B--2---:R-:W-:-:S13]  /*0be0*/  ISETP.NE.AND P0, PT, R2, 0x5, PT ;  /* 0x000000050200780c */ /* 0x004fda0003f05270 */
[----:B------:R-:W-:Y:S05]  /*0bf0*/  @P0 BRA `(.L_x_14) ;  /* 0x0000000000480947 */ /* 0x000fea0003800000 */
[----:B-1----:R-:W1:Y:S01]  /*0c00*/  S2UR UR7, SR_CgaCtaId ;  /* 0x00000000000779c3 */ /* 0x002e620000008800 */
        /* <DEDUP_REMOVED lines=12> */
[----:B-1----:R2:W1:Y:S01]  /*0cd0*/  SYNCS.EXCH.64 URZ, [UR7+0x150], UR10 ;  /* 0x0001500a07ff75b2 */ /* 0x0024620008000100 */
[----:B------:R2:W1:Y:S01]  /*0ce0*/  SYNCS.EXCH.64 URZ, [UR7+0x160], UR4 ;  /* 0x0001600407ff75b2 */ /* 0x0004620008000100 */
[----:B------:R2:W1:Y:S01]  /*0cf0*/  SYNCS.EXCH.64 URZ, [UR7+0x158], UR10 ;  /* 0x0001580a07ff75b2 */ /* 0x0004620008000100 */
[----:B------:R2:W1:Y:S02]  /*0d00*/  SYNCS.EXCH.64 URZ, [UR7+0x168], UR4 ;  /* 0x0001680407ff75b2 */ /* 0x0004640008000100 */
[----:B--2---:R-:W-:Y:S01]  /*0d10*/  NOP ;  /* 0x0000000000007918 */ /* 0x004fe20000000000 */
.L_x_14:
        /* <DEDUP_REMOVED lines=18> */
.L_x_15:
[----:B-1----:R-:W1:Y:S01]  /*0e40*/  S2UR UR5, SR_CTAID.X ;  /* 0x00000000000579c3 */ /* 0x002e620000002500 */
[----:B------:R-:W-:-:S05]  /*0e50*/  CS2R.32 R170, SR_CgaSize ;  /* 0x0000000000aa7805 */ /* 0x000fca0000008a00 */
[----:B------:R-:W-:-:S05]  /*0e60*/  IMAD R170, R170, -0xa0, RZ ;  /* 0xffffff60aaaa7824 */ /* 0x000fca00078e02ff */
[----:B------:R-:W-:-:S14]  /*0e70*/  R2UR UR9, R170 ;  /* 0x00000000aa0972ca */ /* 0x000fdc00000e0000 */
[----:B------:R-:W2:Y:S01]  /*0e80*/  LDCU UR9, c[0x0][UR9+0x2b0] ;  /* 0x00005600090977ac */ /* 0x000ea20008000800 */
[----:B------:R-:W-:Y:S01]  /*0e90*/  NOP ;  /* 0x0000000000007918 */ /* 0x000fe20000000000 */
[----:B------:R-:W-:-:S05]  /*0ea0*/  CS2R.32 R170, SR_CgaSize ;  /* 0x0000000000aa7805 */ /* 0x000fca0000008a00 */
[----:B------:R-:W-:-:S05]  /*0eb0*/  IMAD R170, R170, -0xa0, RZ ;  /* 0xffffff60aaaa7824 */ /* 0x000fca00078e02ff */
[----:B------:R-:W-:-:S14]  /*0ec0*/  R2UR UR7, R170 ;  /* 0x00000000aa0772ca */ /* 0x000fdc00000e0000 */
[----:B------:R-:W3:Y:S01]  /*0ed0*/  LDCU UR7, c[0x0][UR7+0x2b4] ;  /* 0x00005680070777ac */ /* 0x000ee20008000800 */
[----:B------:R-:W4:Y:S08]  /*0ee0*/  S2UR UR4, SR_CTAID.Y ;  /* 0x00000000000479c3 */ /* 0x000f300000002600 */
[----:B------:R-:W3:Y:S01]  /*0ef0*/  LDC R9, c[0x0][0xb24] ;  /* 0x0002c900ff097b82 */ /* 0x000ee20000000800 */
[----:B-1----:R-:W-:-:S02]  /*0f00*/  I2FP.F32.U32 R5, UR5 ;  /* 0x0000000500057c45 */ /* 0x002fc40008201000 */
[----:B------:R-:W-:-:S05]  /*0f10*/  CS2R.32 R3, SR_CgaSize ;  /* 0x0000000000037805 */ /* 0x000fca0000008a00 */
[----:B------:R-:W-:-:S06]  /*0f20*/  IMAD R3, R3, -0xa0, RZ ;  /* 0xffffff6003037824 */ /* 0x000fcc00078e02ff */
[----:B------:R-:W1:Y:S01]  /*0f30*/  LDC R3, c[0x0][R3+0x2a0] ;  /* 0x0000a80003037b82 */ /* 0x000e620000000800 */
[----:B------:R-:W-:Y:S01]  /*0f40*/  MOV R21, UR5 ;  /* 0x0000000500157c02 */ /* 0x000fe20008000f00 */
[----:B--2---:R-:W-:Y:S01]  /*0f50*/  FMUL R5, R5, UR9 ;  /* 0x0000000905057c20 */ /* 0x004fe20008400000 */
[----:B----4-:R-:W-:Y:S02]  /*0f60*/  I2FP.F32.U32 R4, UR4 ;  /* 0x0000000400047c45 */ /* 0x010fe40008201000 */
[----:B------:R-:W-:-:S05]  /*0f70*/  CS2R.32 R2, SR_CgaSize ;  /* 0x0000000000027805 */ /* 0x000fca0000008a00 */
[----:B------:R-:W-:-:S06]  /*0f80*/  IMAD R2, R2, -0xa0, RZ ;  /* 0xffffff6002027824 */ /* 0x000fcc00078e02ff */
[----:B------:R-:W2:Y:S01]  /*0f90*/  LDC R2, c[0x0][R2+0x2a4] ;  /* 0x0000a90002027b82 */ /* 0x000ea20000000800 */
[----:B------:R-:W4:Y:S01]  /*0fa0*/  F2I.U32.TRUNC.NTZ R170, R5 ;  /* 0x0000000500aa7305 */ /* 0x000f22000020f000 */
[----:B------:R-:W-:Y:S01]  /*0fb0*/  MOV R20, UR4 ;  /* 0x0000000400147c02 */ /* 0x000fe20008000f00 */
[----:B---3--:R-:W-:-:S05]  /*0fc0*/  FMUL R4, R4, UR7 ;  /* 0x0000000704047c20 */ /* 0x008fca0008400000 */
[----:B------:R-:W-:Y:S01]  /*0fd0*/  BAR.SYNC.DEFER_BLOCKING 0x0 ;  /* 0x0000000000007b1d */ /* 0x000fe20000010000 */
[----:B------:R-:W-:-:S05]  /*0fe0*/  ISETP.GE.AND P0, PT, R9, 0x1, PT ;  /* 0x000000010900780c */ /* 0x000fca0003f06270 */
[----:B------:R-:W3:Y:S02]  /*0ff0*/  F2I.U32.TRUNC.NTZ R147, R4 ;  /* 0x0000000400937305 */ /* 0x000ee4000020f000 */
[----:B------:R-:W2:Y:S01]  /*1000*/  S2UR UR36, SR_CTAID.Z ;  /* 0x00000000002479c3 */ /* 0x000ea20000002700 */
[----:B----4-:R-:W-:-:S05]  /*1010*/  IADD3 R170, PT, PT, -R170, RZ, RZ ;  /* 0x000000ffaaaa7210 */ /* 0x010fca0007ffe1ff */
[----:B-1----:R-:W-:Y:S01]  /*1020*/  IMAD R170, R3, R170, UR5 ;  /* 0x0000000503aa7e24 */ /* 0x002fe2000f8e02aa */
[----:B---3--:R-:W-:-:S05]  /*1030*/  IADD3 R147, PT, PT, -R147, RZ, RZ ;  /* 0x000000ff93937210 */ /* 0x008fca0007ffe1ff */
[----:B--2---:R-:W-:Y:S01]  /*1040*/  IMAD R147, R2, R147, UR4 ;  /* 0x0000000402937e24 */ /* 0x004fe2000f8e0293 */
[----:B------:R-:W-:Y:S06]  /*1050*/  @!P0 BRA `(.L_x_16) ;  /* 0x0000000000b88947 */ /* 0x000fec0003800000 */
[----:B------:R-:W1:Y:S01]  /*1060*/  LDC.64 R4, c[0x0][0xb18] ;  /* 0x0002c600ff047b82 */ /* 0x000e620000000a00 */
[----:B------:R-:W-:-:S07]  /*1070*/  ISETP.NE.AND P0, PT, R9, 0x1, PT ;  /* 0x000000010900780c */ /* 0x000fce0003f05270 */
[----:B------:R-:W2:Y:S08]  /*1080*/  LDC R10, c[0x0][0xb0c] ;  /* 0x0002c300ff0a7b82 */ /* 0x000eb00000000800 */
[----:B------:R-:W3:Y:S08]  /*1090*/  LDC R11, c[0x0][0x370] ;  /* 0x0000dc00ff0b7b82 */ /* 0x000ef00000000800 */
[----:B------:R-:W4:Y:S01]  /*10a0*/  LDC R12, c[0x0][0x374] ;  /* 0x0000dd00ff0c7b82 */ /* 0x000f220000000800 */
[----:B-1----:R-:W-:-:S07]  /*10b0*/  ISETP.NE.AND P1, PT, R4, 0x1, PT ;  /* 0x000000010400780c */ /* 0x002fce0003f25270 */
[----:B------:R-:W3:Y:S01]  /*10c0*/  LDC.64 R6, c[0x0][0xb10] ;  /* 0x0002c400ff067b82 */ /* 0x000ee20000000a00 */
[----:B--2---:R-:W-:-:S07]  /*10d0*/  ISETP.NE.AND P2, PT, R10, 0x1, PT ;  /* 0x000000010a00780c */ /* 0x004fce0003f45270 */
[----:B------:R-:W1:Y:S08]  /*10e0*/  LDC R8, c[0x0][0xb20] ;  /* 0x0002c800ff087b82 */ /* 0x000e700000000800 */
[----:B------:R-:W2:Y:S01]  /*10f0*/  LDC.64 R2, c[0x0][0xb28] ;  /* 0x0002ca00ff027b82 */ /* 0x000ea20000000a00 */
[----:B----4-:R-:W-:-:S04]  /*1100*/  IMAD.HI.U32 R13, R12, R5, RZ ;  /* 0x000000050c0d7227 */ /* 0x010fc800078e00ff */
[----:B------:R-:W-:-:S04]  /*1110*/  IMAD.HI.U32 R5, R20, R5, RZ ;  /* 0x0000000514057227 */ /* 0x000fc800078e00ff */
[----:B---3--:R-:W-:-:S04]  /*1120*/  IMAD.HI.U32 R14, R11, R6, RZ ;  /* 0x000000060b0e7227 */ /* 0x008fc800078e00ff */
[C---:B------:R-:W-:Y:S01]  /*1130*/  IMAD.HI.U32 R16, R21.reuse, R6, RZ ;  /* 0x0000000615107227 */ /* 0x040fe200078e00ff */
[-C--:B------:R-:W-:Y:S02]  /*1140*/  @P2 SHF.R.U32.HI R11, RZ, R7.reuse, R14 ;  /* 0x00000007ff0b2219 */ /* 0x080fe4000001160e */
[-C--:B-1----:R-:W-:Y:S02]  /*1150*/  @P1 SHF.R.U32.HI R12, RZ, R8.reuse, R13 ;  /* 0x00000008ff0c1219 */ /* 0x082fe4000001160d */
[----:B------:R-:W-:Y:S02]  /*1160*/  SHF.R.U32.HI R5, RZ, R8, R5 ;  /* 0x00000008ff057219 */ /* 0x000fe40000011605 */
[----:B------:R-:W-:Y:S02]  /*1170*/  SHF.R.U32.HI R16, RZ, R7, R16 ;  /* 0x00000007ff107219 */ /* 0x000fe40000011610 */
[----:B------:R-:W-:Y:S01]  /*1180*/  SEL R5, R20, R5, !P1 ;  /* 0x0000000514057207 */ /* 0x000fe20004800000 */
[----:B--2---:R-:W-:Y:S01]  /*1190*/  IMAD.HI.U32 R14, R12, R2, RZ ;  /* 0x000000020c0e7227 */ /* 0x004fe200078e00ff */
[----:B------:R-:W-:-:S02]  /*11a0*/  SEL R7, R21, R16, !P2 ;  /* 0x0000001015077207 */ /* 0x000fc40005000000 */
[----:B------:R-:W-:Y:S01]  /*11b0*/  IADD3 R13, PT, PT, -R5, RZ, RZ ;  /* 0x000000ff050d7210 */ /* 0x000fe20007ffe1ff */
[----:B------:R-:W-:Y:S01]  /*11c0*/  IMAD.HI.U32 R6, R11, R2, RZ ;  /* 0x000000020b067227 */ /* 0x000fe200078e00ff */
[----:B------:R-:W-:-:S03]  /*11d0*/  @P0 SHF.R.U32.HI R12, RZ, R3, R14 ;  /* 0x00000003ff0c0219 */ /* 0x000fc6000001160e */
[----:B------:R-:W-:Y:S01]  /*11e0*/  IMAD R13, R4, R13, R20 ;  /* 0x0000000d040d7224 */ /* 0x000fe200078e0214 */
[----:B------:R-:W-:Y:S01]  /*11f0*/  @P0 SHF.R.U32.HI R11, RZ, R3, R6 ;  /* 0x00000003ff0b0219 */ /* 0x000fe20000011606 */
[----:B------:R-:W-:-:S04]  /*1200*/  IMAD R12, R12, R9, RZ ;  /* 0x000000090c0c7224 */ /* 0x000fc800078e02ff */
[----:B------:R-:W-:Y:S01]  /*1210*/  IMAD R6, R11, R9, RZ ;  /* 0x000000090b067224 */ /* 0x000fe200078e02ff */
[----:B------:R-:W-:-:S04]  /*1220*/  ISETP.GE.AND P1, PT, R5, R12, PT ;  /* 0x0000000c0500720c */ /* 0x000fc80003f26270 */
[----:B------:R-:W-:Y:S01]  /*1230*/  ISETP.GE.OR P1, PT, R7, R6, P1 ;  /* 0x000000060700720c */ /* 0x000fe20000f26670 */
[----:B------:R-:W-:-:S05]  /*1240*/  IMAD.HI.U32 R6, R5, R2, RZ ;  /* 0x0000000205067227 */ /* 0x000fca00078e00ff */
[----:B------:R-:W-:-:S04]  /*1250*/  SHF.R.U32.HI R6, RZ, R3, R6 ;  /* 0x00000003ff067219 */ /* 0x000fc80000011606 */
[----:B------:R-:W-:-:S03]  /*1260*/  SEL R6, R5, R6, !P0 ;  /* 0x0000000605067207 */ /* 0x000fc60004000000 */
[----:B------:R-:W-:Y:S01]  /*1270*/  @!P1 IMAD.HI.U32 R8, R7, R2, RZ ;  /* 0x0000000207089227 */ /* 0x000fe200078e00ff */
[----:B------:R-:W-:-:S04]  /*1280*/  IADD3 R2, PT, PT, -R6, RZ, RZ ;  /* 0x000000ff06027210 */ /* 0x000fc80007ffe1ff */
[----:B------:R-:W-:Y:S01]  /*1290*/  @!P1 SHF.R.U32.HI R8, RZ, R3, R8 ;  /* 0x00000003ff089219 */ /* 0x000fe20000011608 */
[----:B------:R-:W-:-:S03]  /*12a0*/  IMAD R2, R9, R2, R5 ;  /* 0x0000000209027224 */ /* 0x000fc600078e0205 */
[----:B------:R-:W-:-:S05]  /*12b0*/  @!P1 SEL R3, R7, R8, !P0 ;  /* 0x0000000807039207 */ /* 0x000fca0004000000 */
[--C-:B------:R-:W-:Y:S02]  /*12c0*/  @!P1 IMAD.IADD R6, R6, 0x1, -R3.reuse ;  /* 0x0000000106069824 */ /* 0x100fe400078e0a03 */
[----:B------:R-:W-:Y:S01]  /*12d0*/  @!P1 IMAD R3, R2, R11, R3 ;  /* 0x0000000b02039224 */ /* 0x000fe200078e0203 */
[----:B------:R-:W-:Y:S01]  /*12e0*/  IADD3 R2, PT, PT, -R7, RZ, RZ ;  /* 0x000000ff07027210 */ /* 0x000fe20007ffe1ff */
[----:B------:R-:W-:Y:S02]  /*12f0*/  @!P1 IMAD R5, R6, R9, R7 ;  /* 0x0000000906059224 */ /* 0x000fe400078e0207 */
[----:B------:R-:W-:Y:S02]  /*1300*/  @!P1 IMAD.MOV.U32 R7, RZ, RZ, R3 ;  /* 0x000000ffff079224 */ /* 0x000fe400078e0003 */
[----:B------:R-:W-:Y:S02]  /*1310*/  IMAD R2, R10, R2, R21 ;  /* 0x000000020a027224 */ /* 0x000fe400078e0215 */
[----:B------:R-:W-:-:S02]  /*1320*/  IMAD R20, R5, R4, R13 ;  /* 0x0000000405147224 */ /* 0x000fc400078e020d */
[----:B------:R-:W-:Y:S02]  /*1330*/  IMAD R21, R7, R10, R2 ;  /* 0x0000000a07157224 */ /* 0x000fe400078e0202 */
.L_x_16:
[----:B------:R-:W1:Y:S01]  /*1340*/  LDCU UR4, c[0x0][0xb30] ;  /* 0x00016600ff0477ac */ /* 0x000e620008000800 */
[----:B------:R-:W2:Y:S08]  /*1350*/  S2UR UR37, SR_CgaCtaId ;  /* 0x00000000002579c3 */ /* 0x000eb00000008800 */
[----:B------:R-:W3:Y:S01]  /*1360*/  LDC R72, c[0x0][0xb24] ;  /* 0x0002c900ff487b82 */ /* 0x000ee20000000800 */
[----:B-1----:R-:W-:-:S09]  /*1370*/  UISETP.NE.AND UP1, UPT, UR4, 0x1, UPT ;  /* 0x000000010400788c */ /* 0x002fd2000bf25270 */
[----:B--2---:R-:W-:Y:S05]  /*1380*/  BRA.U UP1, `(.L_x_17) ;  /* 0x0000000101407547 */ /* 0x004fea000b800000 */
[----:B------:R-:W1:Y:S08]  /*1390*/  LDC.64 R4, c[0x0][0xb10] ;  /* 0x0002c400ff047b82 */ /* 0x000e700000000a00 */
[----:B------:R-:W2:Y:S08]  /*13a0*/  LDC.64 R2, c[0x0][0xb18] ;  /* 0x0002c600ff027b82 */ /* 0x000eb00000000a00 */
[----:B------:R-:W4:Y:S08]  /*13b0*/  LDC R6, c[0x0][0xb20] ;  /* 0x0002c800ff067b82 */ /* 0x000f300000000800 */
[----:B------:R-:W3:Y:S01]  /*13c0*/  LDC R8, c[0x0][0xb0c] ;  /* 0x0002c300ff087b82 */ /* 0x000ee20000000800 */
[----:B-1----:R-:W-:-:S05]  /*13d0*/  IMAD.HI.U32 R4, R21, R4, RZ ;  /* 0x0000000415047227 */ /* 0x002fca00078e00ff */
[----:B------:R-:W-:Y:S01]  /*13e0*/  SHF.R.U32.HI R4, RZ, R5, R4 ;  /* 0x00000005ff047219 */ /* 0x000fe20000011604 */
[----:B--2---:R-:W-:Y:S01]  /*13f0*/  IMAD.HI.U32 R3, R20, R3, RZ ;  /* 0x0000000314037227 */ /* 0x004fe200078e00ff */
[----:B------:R-:W-:-:S04]  /*1400*/  ISETP.NE.AND P0, PT, R2, 0x1, PT ;  /* 0x000000010200780c */ /* 0x000fc80003f05270 */
[----:B----4-:R-:W-:-:S04]  /*1410*/  SHF.R.U32.HI R3, RZ, R6, R3 ;  /* 0x00000006ff037219 */ /* 0x010fc80000011603 */
[----:B------:R-:W-:Y:S02]  /*1420*/  SEL R3, R20, R3, !P0 ;  /* 0x0000000314037207 */ /* 0x000fe40004000000 */
[----:B---3--:R-:W-:-:S04]  /*1430*/  ISETP.NE.AND P1, PT, R8, 0x1, PT ;  /* 0x000000010800780c */ /* 0x008fc80003f25270 */
[----:B------:R-:W-:-:S05]  /*1440*/  SEL R4, R21, R4, !P1 ;  /* 0x0000000415047207 */ /* 0x000fca0004800000 */
[----:B------:R-:W-:Y:S02]  /*1450*/  IMAD.IADD R5, R3, 0x1, -R4 ;  /* 0x0000000103057824 */ /* 0x000fe400078e0a04 */
[----:B------:R-:W-:Y:S02]  /*1460*/  IMAD.IADD R3, R4, 0x1, -R3 ;  /* 0x0000000104037824 */ /* 0x000fe400078e0a03 */
[----:B------:R-:W-:Y:S02]  /*1470*/  IMAD R21, R5, R8, R21 ;  /* 0x0000000805157224 */ /* 0x000fe400078e0215 */
[----:B------:R-:W-:-:S07]  /*1480*/  IMAD R20, R3, R2, R20 ;  /* 0x0000000203147224 */ /* 0x000fce00078e0214 */
.L_x_17:
[----:B------:R-:W-:Y:S01]  /*1490*/  BAR.SYNC.DEFER_BLOCKING 0x0 ;  /* 0x0000000000007b1d */ /* 0x000fe20000010000 */
[----:B------:R-:W-:Y:S01]  /*14a0*/  UISETP.NE.AND UP1, UPT, UR8, 0x2, UPT ;  /* 0x000000020800788c */ /* 0x000fe2000bf25270 */
[----:B------:R-:W-:Y:S02]  /*14b0*/  ISETP.NE.OR P5, PT, R0, 0x2, !P5 ;  /* 0x000000020000780c */ /* 0x000fe40006fa5670 */
[----:B------:R-:W-:-:S06]  /*14c0*/  LOP3.LUT R2, R185, 0x1f, RZ, 0xc0, !PT ;  /* 0x0000001fb9027812 */ /* 0x000fcc00078ec0ff */
[----:B------:R-:W-:Y:S05]  /*14d0*/  BRA.U UP1, `(.L_x_18) ;  /* 0x0000001501c47547 */ /* 0x000fea000b800000 */
[----:B------:R-:W1:Y:S01]  /*14e0*/  LDCU UR13, c[0x0][0x38c] ;  /* 0x00007180ff0d77ac */ /* 0x000e620008000800 */
[----:B------:R-:W2:Y:S01]  /*14f0*/  LDC R9, c[0x0][0x370] ;  /* 0x0000dc00ff097b82 */ /* 0x000ea20000000800 */
[----:B------:R-:W-:Y:S01]  /*1500*/  PLOP3.LUT P1, PT, PT, PT, UP2, 0x80, 0x8 ;  /* 0x000000000008781c */ /* 0x000fe20003f2f028 */
[----:B------:R-:W-:Y:S01]  /*1510*/  IMAD.MOV.U32 R15, RZ, RZ, 0x1 ;  /* 0x00000001ff0f7424 */ /* 0x000fe200078e00ff */
[----:B------:R-:W-:Y:S01]  /*1520*/  ISETP.EQ.OR P4, PT, R2, RZ, P5 ;  /* 0x000000ff0200720c */ /* 0x000fe20002f82670 */
[----:B------:R-:W-:Y:S01]  /*1530*/  IMAD.MOV.U32 R14, RZ, RZ, RZ ;  /* 0x000000ffff0e7224 */ /* 0x000fe200078e00ff */
[----:B------:R-:W-:Y:S02]  /*1540*/  PLOP3.LUT P1, PT, P1, PT, PT, 0x8, 0x80 ;  /* 0x000000000080781c */ /* 0x000fe40000f2e170 */
[----:B------:R-:W-:Y:S01]  /*1550*/  CS2R R12, SRZ ;  /* 0x00000000000c7805 */ /* 0x000fe2000001ff00 */
[----:B------:R-:W-:Y:S01]  /*1560*/  IMAD.MOV.U32 R10, RZ, RZ, 0x1 ;  /* 0x00000001ff0a7424 */ /* 0x000fe200078e00ff */
[----:B------:R-:W4:Y:S01]  /*1570*/  LDC R0, c[0x0][0x374] ;  /* 0x0000dd00ff007b82 */ /* 0x000f220000000800 */
[----:B------:R-:W2:Y:S01]  /*1580*/  LDCU.64 UR22, c[0x0][0x348] ;  /* 0x00006900ff1677ac */ /* 0x000ea20008000a00 */
[----:B------:R-:W-:Y:S01]  /*1590*/  UMOV UR6, URZ ;  /* 0x000000ff00067c82 */ /* 0x000fe20008000000 */
[----:B-1----:R-:W-:-:S04]  /*15a0*/  UIADD3 UR5, UPT, UPT, UR13, 0x1f, URZ ;  /* 0x0000001f0d057890 */ /* 0x002fc8000fffe0ff */
[----:B------:R-:W-:-:S04]  /*15b0*/  USHF.R.S32.HI UR4, URZ, 0x1f, UR5 ;  /* 0x0000001fff047899 */ /* 0x000fc80008011405 */
[----:B------:R-:W-:-:S04]  /*15c0*/  ULEA.HI UR4, UR4, UR5, URZ, 0x5 ;  /* 0x0000000504047291 */ /* 0x000fc8000f8f28ff */
[----:B------:R-:W-:Y:S02]  /*15d0*/  USHF.R.S32.HI UR15, URZ, 0x5, UR4 ;  /* 0x00000005ff0f7899 */ /* 0x000fe40008011404 */
[----:B------:R-:W-:Y:S02]  /*15e0*/  UIADD3 UR4, UPT, UPT, UR13, -0x1, URZ ;  /* 0xffffffff0d047890 */ /* 0x000fe4000fffe0ff */
[----:B------:R-:W-:Y:S02]  /*15f0*/  UISETP.LT.U32.AND UP0, UPT, UR15, 0xe, UPT ;  /* 0x0000000e0f00788c */ /* 0x000fe4000bf01070 */
[----:B------:R-:W-:Y:S02]  /*1600*/  UISETP.GE.U32.AND UP1, UPT, UR4, -0x3f, UPT ;  /* 0xffffffc10400788c */ /* 0x000fe4000bf26070 */
[----:B------:R-:W-:Y:S02]  /*1610*/  USEL UR14, UR15, 0xe, UP0 ;  /* 0x0000000e0f0e7887 */ /* 0x000fe40008000000 */
[----:B------:R-:W-:-:S02]  /*1620*/  UIADD3 UR13, UPT, UPT, UR13, 0x3e, URZ ;  /* 0x0000003e0d0d7890 */ /* 0x000fc4000fffe0ff */
[----:B------:R-:W-:Y:S02]  /*1630*/  UIADD3 UR5, UPT, UPT, UR14, -0x1, URZ ;  /* 0xffffffff0e057890 */ /* 0x000fe4000fffe0ff */
[----:B------:R-:W-:-:S03]  /*1640*/  UIADD3 UR7, UPT, UPT, UR15, -UR14, URZ ;  /* 0x8000000e0f077290 */ /* 0x000fc6000fffe0ff */
[----:B------:R-:W-:-:S04]  /*1650*/  @UP1 UIADD3 UR5, UPT, UPT, UR14, URZ, URZ ;  /* 0x000000ff0e051290 */ /* 0x000fc8000fffe0ff */
[----:B--2---:R-:W-:-:S12]  /*1660*/  UIADD3 UR5, UPT, UPT, UR5, 0x1, URZ ;  /* 0x0000000105057890 */ /* 0x004fd8000fffe0ff */
.L_x_36:
[----:B------:R-:W-:Y:S01]  /*1670*/  UISETP.NE.AND UP0, UPT, UR37, URZ, UPT ;  /* 0x000000ff2500728c */ /* 0x000fe2000bf05270 */
[----:B------:R-:W1:Y:S08]  /*1680*/  S2UR UR37, SR_CgaCtaId ;  /* 0x00000000002579c3 */ /* 0x000e700000008800 */
[----:B------:R-:W-:Y:S05]  /*1690*/  BRA.U UP0, `(.L_x_19) ;  /* 0x0000000100347547 */ /* 0x000fea000b800000 */
[----:B------:R-:W2:Y:S01]  /*16a0*/  S2R R2, SR_CgaCtaId ;  /* 0x0000000000027919 */ /* 0x000ea20000008800 */
[----:B------:R-:W-:-:S04]  /*16b0*/  MOV R3, 0x400 ;  /* 0x0000040000037802 */ /* 0x000fc80000000f00 */
[----:B--2---:R-:W-:Y:S02]  /*16c0*/  LEA R3, R2, R3, 0x18 ;  /* 0x0000000302037211 */ /* 0x004fe400078ec0ff */
[----:B------:R-:W-:-:S03]  /*16d0*/  SHF.L.U32 R2, R10, 0x1f, RZ ;  /* 0x0000001f0a027819 */ /* 0x000fc600000006ff */
[----:B------:R-:W-:-:S04]  /*16e0*/  IMAD R3, R12, 0x8, R3 ;  /* 0x000000080c037824 */ /* 0x000fc800078e0203 */
[----:B------:R-:W2:Y:S02]  /*16f0*/  SYNCS.PHASECHK.TRANS64.TRYWAIT P0, [R3+URZ+0x180], R2 ;  /* 0x00018002030075a7 */ /* 0x000ea400080011ff */
[----:B--2---:R-:W-:Y:S05]  /*1700*/  @!P0 BRA `(.L_x_20) ;  /* 0x0000009c00a08947 */ /* 0x004fea0003800000 */
.L_x_137:
[----:B------:R-:W-:Y:S01]  /*1710*/  VIADD R12, R12, 0x1 ;  /* 0x000000010c0c7836 */ /* 0x000fe20000000000 */
[----:B------:R2:W-:Y:S04]  /*1720*/  SYNCS.ARRIVE.TRANS64.A1T0 RZ, [R3+URZ+0x170], RZ ;  /* 0x000170ff03ff79a7 */ /* 0x0005e800081000ff */
[----:B------:R-:W-:-:S04]  /*1730*/  ISETP.NE.AND P0, PT, R12, 0x2, PT ;  /* 0x000000020c00780c */ /* 0x000fc80003f05270 */
[----:B------:R-:W-:Y:S02]  /*1740*/  SEL R12, R12, RZ, P0 ;  /* 0x000000ff0c0c7207 */ /* 0x000fe40000000000 */
[----:B--2---:R-:W-:-:S04]  /*1750*/  SEL R3, RZ, 0x1, P0 ;  /* 0x00000001ff037807 */ /* 0x004fc80000000000 */
[----:B------:R-:W-:-:S07]  /*1760*/  LOP3.LUT R10, R10, R3, RZ, 0x3c, !PT ;  /* 0x000000030a0a7212 */ /* 0x000fce00078e3cff */
.L_x_19:
[----:B------:R-:W-:Y:S01]  /*1770*/  UMOV UR4, 0x400 ;  /* 0x0000040000047882 */ /* 0x000fe20000000000 */
[----:B------:R-:W-:Y:S01]  /*1780*/  SHF.L.U32 R2, R15, 0x1f, RZ ;  /* 0x0000001f0f027819 */ /* 0x000fe200000006ff */
[----:B-1----:R-:W-:Y:S01]  /*1790*/  ULEA UR4, UR37, UR4, 0x18 ;  /* 0x0000000425047291 */ /* 0x002fe2000f8ec0ff */
[----:B------:R-:W-:Y:S01]  /*17a0*/  R2UR UR34, R21 ;  /* 0x00000000152272ca */ /* 0x000fe200000e0000 */
[----:B------:R-:W-:Y:S01]  /*17b0*/  UISETP.GE.U32.AND UP0, UPT, UR13, 0x3f, UPT ;  /* 0x0000003f0d00788c */ /* 0x000fe2000bf06070 */
[----:B------:R-:W-:Y:S01]  /*17c0*/  R2UR UR11, R20 ;  /* 0x00000000140b72ca */ /* 0x000fe200000e0000 */
[----:B------:R-:W-:Y:S01]  /*17d0*/  ULEA UR8, UR6, UR4, 0x3 ;  /* 0x0000000406087291 */ /* 0x000fe2000f8e18ff */
[----:B------:R-:W-:-:S08]  /*17e0*/  UMOV UR24, URZ ;  /* 0x000000ff00187c82 */ /* 0x000fd00008000000 */
[----:B------:R1:W2:Y:S01]  /*17f0*/  SYNCS.PHASECHK.TRANS64.TRYWAIT P0, [UR8+0x70], R2 ;  /* 0x00007002ff0075a7 */ /* 0x0002a20008001108 */
[----:B------:R-:W-:Y:S02]  /*1800*/  USHF.L.U32 UR34, UR34, 0x7, URZ ;  /* 0x0000000722227899 */ /* 0x000fe400080006ff */
[----:B------:R-:W-:Y:S01]  /*1810*/  USHF.L.U32 UR11, UR11, 0x8, URZ ;  /* 0x000000080b0b7899 */ /* 0x000fe200080006ff */
[----:B------:R-:W-:Y:S11]  /*1820*/  BRA.U !UP0, `(.L_x_21) ;  /* 0x0000000108a87547 */ /* 0x000ff6000b800000 */
[----:B------:R-:W-:Y:S01]  /*1830*/  UMOV UR16, URZ ;  /* 0x000000ff00107c82 */ /* 0x000fe20008000000 */
[----:B------:R-:W-:-:S05]  /*1840*/  UMOV UR17, UR6 ;  /* 0x0000000600117c82 */ /* 0x000fca0008000000 */
.L_x_26:
[----:B-1----:R-:W-:Y:S01]  /*1850*/  ULEA UR33, UR17, UR4, 0x3 ;  /* 0x0000000411217291 */ /* 0x002fe2000f8e18ff */
[----:B--2---:R-:W-:Y:S01]  /*1860*/  @!P5 MOV R3, 0x3000 ;  /* 0x000030000003d802 */ /* 0x004fe20000000f00 */
[----:B--2---:R-:W-:Y:S10]  /*1870*/  @P0 BRA `(.L_x_22) ;  /* 0x00000000000c0947 */ /* 0x004ff40003800000 */
[----:B------:R-:W-:-:S04]  /*1880*/  SHF.L.U32 R5, R15, 0x1f, RZ ;  /* 0x0000001f0f057819 */ /* 0x000fc800000006ff */
[----:B------:R-:W2:Y:S02]  /*1890*/  SYNCS.PHASECHK.TRANS64.TRYWAIT P0, [UR33+0x70], R5 ;  /* 0x00007005ff0075a7 */ /* 0x000ea40008001121 */
[----:B--2---:R-:W-:Y:S05]  /*18a0*/  @!P0 BRA `(.L_x_23) ;  /* 0x0000009c004c8947 */ /* 0x004fea0003800000 */
.L_x_22:
[----:B------:R2:W-:Y:S01]  /*18b0*/  @!P5 SYNCS.ARRIVE.TRANS64 RZ, [UR33], R3 ;  /* 0x00000003ffffd9a7 */ /* 0x0005e20008000021 */
[----:B------:R-:W-:Y:S04]  /*18c0*/  BSSY.RECONVERGENT B0, `(.L_x_24) ;  /* 0x0000003000007945 */ /* 0x000fe80003800200 */
[----:B------:R-:W-:Y:S05]  /*18d0*/  @P4 BRA `(.L_x_25) ;  /* 0x0000000000044947 */ /* 0x000fea0003800000 */
[----:B------:R-:W-:Y:S05]  /*18e0*/  BPT.TRAP 0x1 ;  /* 0x000000040000795c */ /* 0x000fea0000300000 */
.L_x_25:
[----:B------:R-:W-:Y:S05]  /*18f0*/  BSYNC.RECONVERGENT B0 ;  /* 0x0000000000007941 */ /* 0x000fea0003800200 */
.L_x_24:
[----:B------:R-:W-:Y:S02]  /*1900*/  UIADD3 UR6, UPT, UPT, UR17, 0x1, URZ ;  /* 0x0000000111067890 */ /* 0x000fe4000fffe0ff */
[----:B------:R-:W-:Y:S02]  /*1910*/  ULEA UR32, UR17, UR4, 0xc ;  /* 0x0000000411207291 */ /* 0x000fe4000f8e60ff */
[----:B------:R-:W-:Y:S02]  /*1920*/  UISETP.NE.AND UP0, UPT, UR6, 0xe, UPT ;  /* 0x0000000e0600788c */ /* 0x000fe4000bf05270 */
[----:B------:R-:W-:Y:S02]  /*1930*/  UIADD3 UR26, UP1, UPT, UR22, 0x80, URZ ;  /* 0x00000080161a7890 */ /* 0x000fe4000ff3e0ff */
[----:B------:R-:W-:Y:S02]  /*1940*/  USEL UR9, URZ, 0x1, UP0 ;  /* 0x00000001ff097887 */ /* 0x000fe40008000000 */
[----:B------:R-:W-:-:S02]  /*1950*/  USEL UR6, UR6, URZ, UP0 ;  /* 0x000000ff06067287 */ /* 0x000fc40008000000 */
[----:B------:R-:W-:Y:S02]  /*1960*/  UIADD3 UR20, UP0, UPT, UR22, 0x180, URZ ;  /* 0x0000018016147890 */ /* 0x000fe4000ff1e0ff */
[----:B------:R-:W-:Y:S01]  /*1970*/  ULEA UR8, UR6, UR4, 0x3 ;  /* 0x0000000406087291 */ /* 0x000fe2000f8e18ff */
[----:B------:R-:W-:Y:S01]  /*1980*/  LOP3.LUT R15, R15, UR9, RZ, 0x3c, !PT ;  /* 0x000000090f0f7c12 */ /* 0x000fe2000f8e3cff */
[----:B------:R-:W-:Y:S02]  /*1990*/  USHF.L.U32 UR35, UR16, 0x5, URZ ;  /* 0x0000000510237899 */ /* 0x000fe400080006ff */
[----:B------:R-:W-:Y:S01]  /*19a0*/  UIADD3.X UR27, UPT, UPT, URZ, UR23, URZ, UP1, !UPT ;  /* 0x00000017ff1b7290 */ /* 0x000fe20008ffe4ff */
[----:B-1----:R-:W-:Y:S01]  /*19b0*/  SHF.L.U32 R2, R15, 0x1f, RZ ;  /* 0x0000001f0f027819 */ /* 0x002fe200000006ff */
[----:B------:R-:W-:Y:S02]  /*19c0*/  UIADD3 UR32, UPT, UPT, UR32, 0xc400, URZ ;  /* 0x0000c40020207890 */ /* 0x000fe4000fffe0ff */
[----:B------:R-:W-:Y:S01]  /*19d0*/  UIADD3.X UR21, UPT, UPT, URZ, UR23, URZ, UP0, !UPT ;  /* 0x00000017ff157290 */ /* 0x000fe200087fe4ff */
[----:B------:R1:W1:Y:S01]  /*19e0*/  SYNCS.PHASECHK.TRANS64.TRYWAIT P0, [UR8+0x70], R2 ;  /* 0x00007002ff0075a7 */ /* 0x0002620008001108 */
[----:B------:R-:W-:Y:S01]  /*19f0*/  ULEA UR8, UR17, UR4, 0xd ;  /* 0x0000000411087291 */ /* 0x000fe2000f8e68ff */
[----:B------:R-:W-:Y:S01]  /*1a00*/  UMOV UR18, 0x0 ;  /* 0x0000000000127882 */ /* 0x000fe20000000000 */
[----:B------:R-:W-:-:S02]  /*1a10*/  UMOV UR19, 0x10000000 ;  /* 0x1000000000137882 */ /* 0x000fc40000000000 */
[----:B------:R-:W-:Y:S01]  /*1a20*/  UIADD3 UR8, UPT, UPT, UR8, 0x1a400, URZ ;  /* 0x0001a40008087890 */ /* 0x000fe2000fffe0ff */
[----:B------:R1:W-:Y:S01]  /*1a30*/  UTMALDG.3D [UR32], [UR26], desc[UR18] ;  /* 0x000012201a0075b4 */ /* 0x0003e20008011000 */
[----:B------:R-:W-:Y:S01]  /*1a40*/  UMOV UR12, UR36 ;  /* 0x00000024000c7c82 */ /* 0x000fe20008000000 */
[----:B------:R-:W-:Y:S01]  /*1a50*/  UMOV UR9, UR33 ;  /* 0x0000002100097c82 */ /* 0x000fe20008000000 */
[----:B------:R-:W-:Y:S01]  /*1a60*/  UMOV UR10, UR35 ;  /* 0x00000023000a7c82 */ /* 0x000fe20008000000 */
[----:B------:R-:W-:Y:S01]  /*1a70*/  UIADD3 UR16, UPT, UPT, UR16, 0x1, URZ ;  /* 0x0000000110107890 */ /* 0x000fe2000fffe0ff */
[----:B------:R-:W-:Y:S01]  /*1a80*/  UMOV UR24, UR5 ;  /* 0x0000000500187c82 */ /* 0x000fe20008000000 */
[----:B------:R-:W-:Y:S02]  /*1a90*/  UMOV UR17, UR6 ;  /* 0x0000000600117c82 */ /* 0x000fe40008000000 */
[----:B------:R1:W-:Y:S01]  /*1aa0*/  UTMALDG.3D [UR8], [UR20], desc[UR18] ;  /* 0x00001208140075b4 */ /* 0x0003e20008011000 */
[----:B------:R-:W-:-:S09]  /*1ab0*/  UISETP.NE.AND UP0, UPT, UR16, UR5, UPT ;  /* 0x000000051000728c */ /* 0x000fd2000bf05270 */
[----:B------:R-:W-:Y:S05]  /*1ac0*/  BRA.U UP0, `(.L_x_26) ;  /* 0xfffffffd00607547 */ /* 0x000fea000b83ffff */
.L_x_21:
[----:B-1----:R-:W-:Y:S01]  /*1ad0*/  ULEA UR8, UR6, UR4, 0x3 ;  /* 0x0000000406087291 */ /* 0x002fe2000f8e18ff */
[----:B------:R-:W-:Y:S01]  /*1ae0*/  SHF.L.U32 R2, R15, 0x1f, RZ ;  /* 0x0000001f0f027819 */ /* 0x000fe200000006ff */
[----:B------:R-:W-:Y:S01]  /*1af0*/  @!P1 SYNCS.ARRIVE.TRANS64.A1T0 RZ, [UR4+0x128], RZ ;  /* 0x000128ffffff99a7 */ /* 0x000fe20008100004 */
[----:B------:R-:W-:-:S06]  /*1b00*/  UISETP.GT.AND UP0, UPT, UR15, UR14, UPT ;  /* 0x0000000e0f00728c */ /* 0x000fcc000bf04270 */
[----:B--2---:R1:W2:Y:S03]  /*1b10*/  SYNCS.PHASECHK.TRANS64.TRYWAIT P0, [UR8+0x70], R2 ;  /* 0x00007002ff0075a7 */ /* 0x0042a60008001108 */
[----:B------:R-:W-:Y:S05]  /*1b20*/  BRA.U !UP0, `(.L_x_27) ;  /* 0x0000000108ac7547 */ /* 0x000fea000b800000 */
[----:B------:R-:W-:Y:S01]  /*1b30*/  UIADD3 UR21, UPT, UPT, UR7, UR24, URZ ;  /* 0x0000001807157290 */ /* 0x000fe2000fffe0ff */
[----:B------:R-:W-:-:S11]  /*1b40*/  UMOV UR25, UR6 ;  /* 0x0000000600197c82 */ /* 0x000fd60008000000 */
.L_x_32:
[----:B-1----:R-:W-:Y:S01]  /*1b50*/  ULEA UR17, UR25, UR4, 0x3 ;  /* 0x0000000419117291 */ /* 0x002fe2000f8e18ff */
[----:B--2---:R-:W-:Y:S01]  /*1b60*/  @!P5 MOV R3, 0x3000 ;  /* 0x000030000003d802 */ /* 0x004fe20000000f00 */
[----:B--2---:R-:W-:Y:S10]  /*1b70*/  @P0 BRA `(.L_x_28) ;  /* 0x00000000000c0947 */ /* 0x004ff40003800000 */
[----:B------:R-:W-:-:S04]  /*1b80*/  SHF.L.U32 R5, R15, 0x1f, RZ ;  /* 0x0000001f0f057819 */ /* 0x000fc800000006ff */
[----:B------:R-:W2:Y:S02]  /*1b90*/  SYNCS.PHASECHK.TRANS64.TRYWAIT P0, [UR17+0x70], R5 ;  /* 0x00007005ff0075a7 */ /* 0x000ea40008001111 */
[----:B--2---:R-:W-:Y:S05]  /*1ba0*/  @!P0 BRA `(.L_x_29) ;  /* 0x0000009800a48947 */ /* 0x004fea0003800000 */
.L_x_28:
[----:B------:R2:W-:Y:S01]  /*1bb0*/  @!P5 SYNCS.ARRIVE.TRANS64 RZ, [UR17], R3 ;  /* 0x00000003ffffd9a7 */ /* 0x0005e20008000011 */
[----:B------:R-:W-:Y:S04]  /*1bc0*/  BSSY.RECONVERGENT B0, `(.L_x_30) ;  /* 0x0000003000007945 */ /* 0x000fe80003800200 */
[----:B------:R-:W-:Y:S05]  /*1bd0*/  @P4 BRA `(.L_x_31) ;  /* 0x0000000000044947 */ /* 0x000fea0003800000 */
[----:B------:R-:W-:Y:S05]  /*1be0*/  BPT.TRAP 0x1 ;  /* 0x000000040000795c */ /* 0x000fea0000300000 */
.L_x_31:
[----:B------:R-:W-:Y:S05]  /*1bf0*/  BSYNC.RECONVERGENT B0 ;  /* 0x0000000000007941 */ /* 0x000fea0003800200 */
.L_x_30:
        /* <DEDUP_REMOVED lines=10> */
[----:B------:R-:W-:Y:S01]  /*1ca0*/  UIADD3 UR16, UPT, UPT, UR16, 0xc400, URZ ;  /* 0x0000c40010107890 */ /* 0x000fe2000fffe0ff */
[----:B-1----:R-:W-:Y:S01]  /*1cb0*/  SHF.L.U32 R2, R15, 0x1f, RZ ;  /* 0x0000001f0f027819 */ /* 0x002fe200000006ff */
[----:B------:R-:W-:Y:S02]  /*1cc0*/  UIADD3.X UR31, UPT, UPT, URZ, UR23, URZ, UP1, !UPT ;  /* 0x00000017ff1f7290 */ /* 0x000fe40008ffe4ff */
[----:B------:R-:W-:Y:S01]  /*1cd0*/  UIADD3.X UR29, UPT, UPT, URZ, UR23, URZ, UP0, !UPT ;  /* 0x00000017ff1d7290 */ /* 0x000fe200087fe4ff */
[----:B------:R1:W1:Y:S01]  /*1ce0*/  SYNCS.PHASECHK.TRANS64.TRYWAIT P0, [UR8+0x70], R2 ;  /* 0x00007002ff0075a7 */ /* 0x0002620008001108 */
[----:B------:R-:W-:Y:S01]  /*1cf0*/  ULEA UR8, UR25, UR4, 0xd ;  /* 0x0000000419087291 */ /* 0x000fe2000f8e68ff */
[----:B------:R-:W-:Y:S01]  /*1d00*/  UMOV UR26, 0x0 ;  /* 0x00000000001a7882 */ /* 0x000fe20000000000 */
[----:B------:R-:W-:-:S02]  /*1d10*/  UMOV UR27, 0x10000000 ;  /* 0x10000000001b7882 */ /* 0x000fc40000000000 */
[----:B------:R-:W-:Y:S01]  /*1d20*/  UIADD3 UR8, UPT, UPT, UR8, 0x1a400, URZ ;  /* 0x0001a40008087890 */ /* 0x000fe2000fffe0ff */
[----:B------:R-:W-:Y:S01]  /*1d30*/  UMOV UR18, UR34 ;  /* 0x0000002200127c82 */ /* 0x000fe20008000000 */
[----:B------:R-:W-:Y:S01]  /*1d40*/  UMOV UR20, UR36 ;  /* 0x0000002400147c82 */ /* 0x000fe20008000000 */
[----:B------:R-:W-:Y:S01]  /*1d50*/  UMOV UR12, UR36 ;  /* 0x00000024000c7c82 */ /* 0x000fe20008000000 */
[----:B------:R-:W-:Y:S01]  /*1d60*/  UMOV UR9, UR17 ;  /* 0x0000001100097c82 */ /* 0x000fe20008000000 */
[----:B------:R-:W-:Y:S01]  /*1d70*/  UMOV UR10, UR19 ;  /* 0x00000013000a7c82 */ /* 0x000fe20008000000 */
[----:B------:R1:W-:Y:S01]  /*1d80*/  UTMALDG.3D [UR16], [UR30], desc[UR26] ;  /* 0x00001a101e0075b4 */ /* 0x0003e20008011000 */
[----:B------:R-:W-:Y:S01]  /*1d90*/  UIADD3 UR24, UPT, UPT, UR24, 0x1, URZ ;  /* 0x0000000118187890 */ /* 0x000fe2000fffe0ff */
[----:B------:R-:W-:-:S03]  /*1da0*/  UMOV UR25, UR6 ;  /* 0x0000000600197c82 */ /* 0x000fc60008000000 */
[----:B------:R-:W-:Y:S01]  /*1db0*/  UISETP.NE.AND UP0, UPT, UR24, UR21, UPT ;  /* 0x000000151800728c */ /* 0x000fe2000bf05270 */
[----:B------:R1:W-:Y:S08]  /*1dc0*/  UTMALDG.3D [UR8], [UR28], desc[UR26] ;  /* 0x00001a081c0075b4 */ /* 0x0003f00008011000 */
[----:B------:R-:W-:Y:S05]  /*1dd0*/  BRA.U UP0, `(.L_x_32) ;  /* 0xfffffffd005c7547 */ /* 0x000fea000b83ffff */
.L_x_27:
[C---:B-1----:R-:W-:Y:S01]  /*1de0*/  LEA R2, R14.reuse, UR4, 0x3 ;  /* 0x000000040e027c11 */ /* 0x042fe2000f8e18ff */
[----:B------:R-:W-:Y:S01]  /*1df0*/  NOP ;  /* 0x0000000000007918 */ /* 0x000fe20000000000 */
[----:B--2---:R-:W-:Y:S02]  /*1e00*/  SHF.L.U32 R3, R13, 0x1f, RZ ;  /* 0x0000001f0d037819 */ /* 0x004fe400000006ff */
[----:B------:R-:W-:Y:S02]  /*1e10*/  LEA R4, R14, UR4, 0x4 ;  /* 0x000000040e047c11 */ /* 0x000fe4000f8e20ff */
[----:B------:R-:W1:Y:S02]  /*1e20*/  SYNCS.PHASECHK.TRANS64.TRYWAIT P0, [R2+URZ+0x130], R3 ;  /* 0x00013003020075a7 */ /* 0x000e6400080011ff */
[----:B-1----:R-:W-:Y:S05]  /*1e30*/  @!P0 BRA `(.L_x_33) ;  /* 0x0000009800188947 */ /* 0x002fea0003800000 */
.L_x_140:
[----:B------:R-:W2:Y:S01]  /*1e40*/  LDS.128 R4, [R4+0x1a0] ;  /* 0x0001a00004047984 */ /* 0x000ea20000000c00 */
[----:B---3--:R-:W-:Y:S01]  /*1e50*/  ISETP.GE.AND P0, PT, R72, 0x1, PT ;  /* 0x000000014800780c */ /* 0x008fe20003f06270 */
[----:B-1----:R-:W-:Y:S01]  /*1e60*/  VIADD R2, R2, 0x140 ;  /* 0x0000014002027836 */ /* 0x002fe20000000000 */
[----:B------:R-:W-:Y:S01]  /*1e70*/  @!PT LDS RZ, [RZ] ;  /* 0x00000000fffff984 */ /* 0x000fe20000000800 */
[----:B------:R-:W-:Y:S01]  /*1e80*/  @!PT LDS RZ, [RZ] ;  /* 0x00000000fffff984 */ /* 0x000fe20000000800 */
[----:B------:R-:W-:Y:S01]  /*1e90*/  @!PT LDS RZ, [RZ] ;  /* 0x00000000fffff984 */ /* 0x000fe20000000800 */
[----:B------:R-:W-:Y:S01]  /*1ea0*/  @!PT LDS RZ, [RZ] ;  /* 0x00000000fffff984 */ /* 0x000fe20000000800 */
[----:B------:R1:W-:Y:S06]  /*1eb0*/  MEMBAR.ALL.CTA ;  /* 0x0000000000007992 */ /* 0x0003ec0000008000 */
[----:B-1----:R-:W1:Y:S01]  /*1ec0*/  FENCE.VIEW.ASYNC.S ;  /* 0x00000000000073c6 */ /* 0x002e620000000000 */
[----:B------:R-:W-:-:S04]  /*1ed0*/  PRMT R2, RZ, 0x654, R2 ;  /* 0x00000654ff027816 */ /* 0x000fc80000000002 */
[----:B-1----:R1:W-:Y:S01]  /*1ee0*/  SYNCS.ARRIVE.TRANS64.RED.A1T0 RZ, [R2+URZ], RZ ;  /* 0x000000ff02ff79a7 */ /* 0x0023e200081004ff */
[----:B--2---:R-:W-:-:S13]  /*1ef0*/  LOP3.LUT P2, RZ, R6, 0x1, RZ, 0xc0, !PT ;  /* 0x0000000106ff7812 */ /* 0x004fda000784c0ff */
[----:B------:R-:W-:Y:S01]  /*1f00*/  @P2 SHF.R.U32.HI R3, RZ, 0x10, R5 ;  /* 0x00000010ff032819 */ /* 0x000fe20000011605 */
[----:B------:R-:W-:Y:S01]  /*1f10*/  VOTEU.ANY UP0, P2 ;  /* 0x0000000000ff7886 */ /* 0x000fe20001000100 */
[----:B------:R-:W-:Y:S02]  /*1f20*/  @P2 MOV R11, R4 ;  /* 0x00000004000b2202 */ /* 0x000fe40000000f00 */
[----:B------:R-:W-:Y:S02]  /*1f30*/  @P2 R2UR.BROADCAST UR8, R3 ;  /* 0x00000000030822ca */ /* 0x000fe400008e0000 */
[----:B------:R-:W-:-:S11]  /*1f40*/  @P2 LOP3.LUT R8, R5, 0xffff, RZ, 0xc0, !PT ;  /* 0x0000ffff05082812 */ /* 0x000fd600078ec0ff */
[----:B------:R-:W-:Y:S01]  /*1f50*/  @UP0 UMOV UR36, UR8 ;  /* 0x0000000800240c82 */ /* 0x000fe20008000000 */
[----:B-1----:R-:W-:Y:S05]  /*1f60*/  @!P0 BRA `(.L_x_34) ;  /* 0x0000000000b88947 */ /* 0x002fea0003800000 */
[----:B------:R-:W4:Y:S01]  /*1f70*/  LDC.64 R4, c[0x0][0xb18] ;  /* 0x0002c600ff047b82 */ /* 0x000f220000000a00 */
[----:B------:R-:W-:-:S07]  /*1f80*/  ISETP.NE.AND P3, PT, R72, 0x1, PT ;  /* 0x000000014800780c */ /* 0x000fce0003f65270 */
[----:B------:R-:W1:Y:S08]  /*1f90*/  LDC.64 R6, c[0x0][0xb10] ;  /* 0x0002c400ff067b82 */ /* 0x000e700000000a00 */
[----:B------:R-:W2:Y:S08]  /*1fa0*/  LDC R16, c[0x0][0xb20] ;  /* 0x0002c800ff107b82 */ /* 0x000eb00000000800 */
[----:B------:R-:W3:Y:S01]  /*1fb0*/  LDC R18, c[0x0][0xb0c] ;  /* 0x0002c300ff127b82 */ /* 0x000ee20000000800 */
[----:B----4-:R-:W-:Y:S01]  /*1fc0*/  IMAD.HI.U32 R17, R0, R5, RZ ;  /* 0x0000000500117227 */ /* 0x010fe200078e00ff */
[----:B------:R-:W-:-:S03]  /*1fd0*/  ISETP.NE.AND P0, PT, R4, 0x1, PT ;  /* 0x000000010400780c */ /* 0x000fc60003f05270 */
[----:B------:R-:W-:-:S03]  /*1fe0*/  IMAD.HI.U32 R5, R8, R5, RZ ;  /* 0x0000000508057227 */ /* 0x000fc600078e00ff */
[----:B------:R-:W4:Y:S01]  /*1ff0*/  LDC.64 R2, c[0x0][0xb28] ;  /* 0x0002ca00ff027b82 */ /* 0x000f220000000a00 */
[----:B-1----:R-:W-:-:S04]  /*2000*/  IMAD.HI.U32 R20, R9, R6, RZ ;  /* 0x0000000609147227 */ /* 0x002fc800078e00ff */
[----:B------:R-:W-:Y:S01]  /*2010*/  IMAD.HI.U32 R22, R11, R6, RZ ;  /* 0x000000060b167227 */ /* 0x000fe200078e00ff */
[----:B------:R-:W-:Y:S02]  /*2020*/  SHF.R.U32.HI R20, RZ, R7, R20 ;  /* 0x00000007ff147219 */ /* 0x000fe40000011614 */
[-C--:B--2---:R-:W-:Y:S02]  /*2030*/  SHF.R.U32.HI R17, RZ, R16.reuse, R17 ;  /* 0x00000010ff117219 */ /* 0x084fe40000011611 */
[----:B------:R-:W-:Y:S02]  /*2040*/  SHF.R.U32.HI R5, RZ, R16, R5 ;  /* 0x00000010ff057219 */ /* 0x000fe40000011605 */
[----:B------:R-:W-:Y:S02]  /*2050*/  SEL R17, R0, R17, !P0 ;  /* 0x0000001100117207 */ /* 0x000fe40004000000 */
[----:B------:R-:W-:Y:S02]  /*2060*/  SHF.R.U32.HI R22, RZ, R7, R22 ;  /* 0x00000007ff167219 */ /* 0x000fe40000011616 */
[----:B---3--:R-:W-:-:S02]  /*2070*/  ISETP.NE.AND P1, PT, R18, 0x1, PT ;  /* 0x000000011200780c */ /* 0x008fc40003f25270 */
[----:B------:R-:W-:Y:S02]  /*2080*/  SEL R5, R8, R5, !P0 ;  /* 0x0000000508057207 */ /* 0x000fe40004000000 */
[----:B------:R-:W-:Y:S02]  /*2090*/  SEL R19, R9, R20, !P1 ;  /* 0x0000001409137207 */ /* 0x000fe40004800000 */
[----:B------:R-:W-:Y:S01]  /*20a0*/  SEL R7, R11, R22, !P1 ;  /* 0x000000160b077207 */ /* 0x000fe20004800000 */
[----:B----4-:R-:W-:-:S04]  /*20b0*/  IMAD.HI.U32 R20, R17, R2, RZ ;  /* 0x0000000211147227 */ /* 0x010fc800078e00ff */
[----:B------:R-:W-:Y:S01]  /*20c0*/  IMAD.HI.U32 R6, R19, R2, RZ ;  /* 0x0000000213067227 */ /* 0x000fe200078e00ff */
[----:B------:R-:W-:-:S04]  /*20d0*/  @P3 SHF.R.U32.HI R17, RZ, R3, R20 ;  /* 0x00000003ff113219 */ /* 0x000fc80000011614 */
[----:B------:R-:W-:Y:S01]  /*20e0*/  @P3 SHF.R.U32.HI R19, RZ, R3, R6 ;  /* 0x00000003ff133219 */ /* 0x000fe20000011606 */
[----:B------:R-:W-:-:S04]  /*20f0*/  IMAD R17, R72, R17, RZ ;  /* 0x0000001148117224 */ /* 0x000fc800078e02ff */
[----:B------:R-:W-:Y:S01]  /*2100*/  IMAD R6, R72, R19, RZ ;  /* 0x0000001348067224 */ /* 0x000fe200078e02ff */
[C---:B------:R-:W-:Y:S02]  /*2110*/  ISETP.GE.AND P0, PT, R5.reuse, R17, PT ;  /* 0x000000110500720c */ /* 0x040fe40003f06270 */
[----:B------:R-:W-:Y:S02]  /*2120*/  IADD3 R17, PT, PT, -R5, RZ, RZ ;  /* 0x000000ff05117210 */ /* 0x000fe40007ffe1ff */
[----:B------:R-:W-:Y:S01]  /*2130*/  ISETP.GE.OR P0, PT, R7, R6, P0 ;  /* 0x000000060700720c */ /* 0x000fe20000706670 */
[----:B------:R-:W-:-:S04]  /*2140*/  IMAD.HI.U32 R6, R5, R2, RZ ;  /* 0x0000000205067227 */ /* 0x000fc800078e00ff */
[----:B------:R-:W-:Y:S01]  /*2150*/  IMAD R8, R4, R17, R8 ;  /* 0x0000001104087224 */ /* 0x000fe200078e0208 */
[----:B------:R-:W-:-:S04]  /*2160*/  SHF.R.U32.HI R6, RZ, R3, R6 ;  /* 0x00000003ff067219 */ /* 0x000fc80000011606 */
[----:B------:R-:W-:-:S03]  /*2170*/  SEL R6, R5, R6, !P3 ;  /* 0x0000000605067207 */ /* 0x000fc60005800000 */
[----:B------:R-:W-:-:S04]  /*2180*/  @!P0 IMAD.HI.U32 R16, R7, R2, RZ ;  /* 0x0000000207108227 */ /* 0x000fc800078e00ff */
[----:B------:R-:W-:Y:S01]  /*2190*/  IMAD.MOV R2, RZ, RZ, -R6 ;  /* 0x000000ffff027224 */ /* 0x000fe200078e0a06 */
[----:B------:R-:W-:-:S03]  /*21a0*/  @!P0 SHF.R.U32.HI R16, RZ, R3, R16 ;  /* 0x00000003ff108219 */ /* 0x000fc60000011610 */
[----:B------:R-:W-:Y:S01]  /*21b0*/  IMAD R2, R72, R2, R5 ;  /* 0x0000000248027224 */ /* 0x000fe200078e0205 */
        /* <DEDUP_REMOVED lines=9> */
.L_x_34:
[----:B------:R-:W1:Y:S02]  /*2250*/  LDCU UR8, c[0x0][0xb30] ;  /* 0x00016600ff0877ac */ /* 0x000e640008000800 */
[----:B-1----:R-:W-:-:S09]  /*2260*/  UISETP.NE.AND UP0, UPT, UR8, 0x1, UPT ;  /* 0x000000010800788c */ /* 0x002fd2000bf05270 */
[----:B------:R-:W-:Y:S05]  /*2270*/  BRA.U UP0, `(.L_x_35) ;  /* 0x0000000100407547 */ /* 0x000fea000b800000 */
[----:B------:R-:W1:Y:S08]  /*2280*/  LDC.64 R4, c[0x0][0xb10] ;  /* 0x0002c400ff047b82 */ /* 0x000e700000000a00 */
[----:B------:R-:W2:Y:S08]  /*2290*/  LDC.64 R2, c[0x0][0xb18] ;  /* 0x0002c600ff027b82 */ /* 0x000eb00000000a00 */
[----:B------:R-:W3:Y:S08]  /*22a0*/  LDC R6, c[0x0][0xb20] ;  /* 0x0002c800ff067b82 */ /* 0x000ef00000000800 */
[----:B------:R-:W4:Y:S01]  /*22b0*/  LDC R16, c[0x0][0xb0c] ;  /* 0x0002c300ff107b82 */ /* 0x000f220000000800 */
[----:B-1----:R-:W-:-:S05]  /*22c0*/  IMAD.HI.U32 R4, R11, R4, RZ ;  /* 0x000000040b047227 */ /* 0x002fca00078e00ff */
[----:B------:R-:W-:Y:S01]  /*22d0*/  SHF.R.U32.HI R4, RZ, R5, R4 ;  /* 0x00000005ff047219 */ /* 0x000fe20000011604 */
[----:B--2---:R-:W-:Y:S01]  /*22e0*/  IMAD.HI.U32 R3, R8, R3, RZ ;  /* 0x0000000308037227 */ /* 0x004fe200078e00ff */
[----:B------:R-:W-:-:S04]  /*22f0*/  ISETP.NE.AND P0, PT, R2, 0x1, PT ;  /* 0x000000010200780c */ /* 0x000fc80003f05270 */
[----:B---3--:R-:W-:-:S04]  /*2300*/  SHF.R.U32.HI R3, RZ, R6, R3 ;  /* 0x00000006ff037219 */ /* 0x008fc80000011603 */
[----:B------:R-:W-:Y:S02]  /*2310*/  SEL R3, R8, R3, !P0 ;  /* 0x0000000308037207 */ /* 0x000fe40004000000 */
[----:B----4-:R-:W-:-:S04]  /*2320*/  ISETP.NE.AND P1, PT, R16, 0x1, PT ;  /* 0x000000011000780c */ /* 0x010fc80003f25270 */
[----:B------:R-:W-:-:S05]  /*2330*/  SEL R4, R11, R4, !P1 ;  /* 0x000000040b047207 */ /* 0x000fca0004800000 */
[----:B------:R-:W-:Y:S02]  /*2340*/  IMAD.IADD R5, R3, 0x1, -R4 ;  /* 0x0000000103057824 */ /* 0x000fe400078e0a04 */
[----:B------:R-:W-:Y:S02]  /*2350*/  IMAD.IADD R3, R4, 0x1, -R3 ;  /* 0x0000000104037824 */ /* 0x000fe400078e0a03 */
[----:B------:R-:W-:Y:S02]  /*2360*/  IMAD R11, R5, R16, R11 ;  /* 0x00000010050b7224 */ /* 0x000fe400078e020b */
[----:B------:R-:W-:-:S07]  /*2370*/  IMAD R8, R3, R2, R8 ;  /* 0x0000000203087224 */ /* 0x000fce00078e0208 */
.L_x_35:
[----:B------:R-:W-:Y:S01]  /*2380*/  VIADD R14, R14, 0x1 ;  /* 0x000000010e0e7836 */ /* 0x000fe20000000000 */
[----:B------:R-:W-:Y:S01]  /*2390*/  PLOP3.LUT P1, PT, PT, PT, PT, 0x80, 0x8 ;  /* 0x000000000008781c */ /* 0x000fe20003f2f070 */
[----:B------:R-:W-:Y:S02]  /*23a0*/  IMAD.IADD R21, R11, 0x1, R170 ;  /* 0x000000010b157824 */ /* 0x000fe400078e02aa */
[----:B------:R-:W-:Y:S01]  /*23b0*/  IMAD.IADD R20, R8, 0x1, R147 ;  /* 0x0000000108147824 */ /* 0x000fe200078e0293 */
[----:B------:R-:W-:-:S04]  /*23c0*/  ISETP.NE.AND P0, PT, R14, 0x2, PT ;  /* 0x000000020e00780c */ /* 0x000fc80003f05270 */
[----:B------:R-:W-:Y:S02]  /*23d0*/  SEL R2, RZ, 0x1, P0 ;  /* 0x00000001ff027807 */ /* 0x000fe40000000000 */
[----:B------:R-:W-:Y:S02]  /*23e0*/  SEL R14, R14, RZ, P0 ;  /* 0x000000ff0e0e7207 */ /* 0x000fe40000000000 */
[----:B------:R-:W-:Y:S01]  /*23f0*/  LOP3.LUT R13, R13, R2, RZ, 0x3c, !PT ;  /* 0x000000020d0d7212 */ /* 0x000fe200078e3cff */
[----:B------:R-:W-:Y:S06]  /*2400*/  @P2 BRA `(.L_x_36) ;  /* 0xfffffff000982947 */ /* 0x000fec000383ffff */
[----:B------:R-:W-:Y:S01]  /*2410*/  UIADD3 UR4, UPT, UPT, UR4, 0x70, URZ ;  /* 0x0000007004047890 */ /* 0x000fe2000fffe0ff */
[----:B------:R-:W-:-:S03]  /*2420*/  SHF.L.U32 R3, R15, 0x1f, RZ ;  /* 0x0000001f0f037819 */ /* 0x000fc600000006ff */
[----:B------:R-:W-:-:S09]  /*2430*/  ULEA UR5, UR6, UR4, 0x3 ;  /* 0x0000000406057291 */ /* 0x000fd2000f8e18ff */
[----:B------:R-:W1:Y:S02]  /*2440*/  SYNCS.PHASECHK.TRANS64.TRYWAIT P0, [UR5], R3 ;  /* 0x00000003ff0075a7 */ /* 0x000e640008001105 */
[----:B-1----:R-:W-:Y:S05]  /*2450*/  @!P0 BRA `(.L_x_37) ;  /* 0x0000009000a48947 */ /* 0x002fea0003800000 */
.L_x_142:
[----:B------:R-:W-:-:S04]  /*2460*/  UIADD3 UR6, UPT, UPT, UR6, 0x1, URZ ;  /* 0x0000000106067890 */ /* 0x000fc8000fffe0ff */
[----:B------:R-:W-:-:S04]  /*2470*/  UISETP.NE.AND UP0, UPT, UR6, 0xe, UPT ;  /* 0x0000000e0600788c */ /* 0x000fc8000bf05270 */
[----:B------:R-:W-:Y:S02]  /*2480*/  USEL UR7, URZ, 0x1, UP0 ;  /* 0x00000001ff077887 */ /* 0x000fe40008000000 */
[----:B------:R-:W-:-:S04]  /*2490*/  USEL UR6, UR6, URZ, UP0 ;  /* 0x000000ff06067287 */ /* 0x000fc80008000000 */
[----:B------:R-:W-:Y:S01]  /*24a0*/  ULEA UR5, UR6, UR4, 0x3 ;  /* 0x0000000406057291 */ /* 0x000fe2000f8e18ff */
[----:B------:R-:W-:-:S04]  /*24b0*/  LOP3.LUT R2, R15, UR7, RZ, 0x3c, !PT ;  /* 0x000000070f027c12 */ /* 0x000fc8000f8e3cff */
[----:B-1----:R-:W-:-:S04]  /*24c0*/  SHF.L.U32 R3, R2, 0x1f, RZ ;  /* 0x0000001f02037819 */ /* 0x002fc800000006ff */
[----:B------:R-:W1:Y:S02]  /*24d0*/  SYNCS.PHASECHK.TRANS64.TRYWAIT P0, [UR5], R3 ;  /* 0x00000003ff0075a7 */ /* 0x000e640008001105 */
[----:B-1----:R-:W-:Y:S05]  /*24e0*/  @!P0 BRA `(.L_x_38) ;  /* 0x0000009000988947 */ /* 0x002fea0003800000 */
.L_x_144:
        /* <DEDUP_REMOVED lines=9> */
.L_x_146:
        /* <DEDUP_REMOVED lines=9> */
.L_x_148:
        /* <DEDUP_REMOVED lines=9> */
.L_x_150:
        /* <DEDUP_REMOVED lines=9> */
.L_x_152:
        /* <DEDUP_REMOVED lines=9> */
.L_x_154:
        /* <DEDUP_REMOVED lines=9> */
.L_x_156:
        /* <DEDUP_REMOVED lines=9> */
.L_x_158:
        /* <DEDUP_REMOVED lines=9> */
.L_x_160:
        /* <DEDUP_REMOVED lines=9> */
.L_x_162:
        /* <DEDUP_REMOVED lines=9> */
.L_x_164:
        /* <DEDUP_REMOVED lines=9> */
.L_x_166:
[----:B------:R-:W-:-:S04]  /*2b20*/  UIADD3 UR6, UPT, UPT, UR6, 0x1, URZ ;  /* 0x0000000106067890 */ /* 0x000fc8000fffe0ff */
[----:B------:R-:W-:-:S04]  /*2b30*/  UISETP.NE.AND UP0, UPT, UR6, 0xe, UPT ;  /* 0x0000000e0600788c */ /* 0x000fc8000bf05270 */
[----:B------:R-:W-:Y:S02]  /*2b40*/  USEL UR5, URZ, 0x1, UP0 ;  /* 0x00000001ff057887 */ /* 0x000fe40008000000 */
[----:B------:R-:W-:-:S04]  /*2b50*/  USEL UR6, UR6, URZ, UP0 ;  /* 0x000000ff06067287 */ /* 0x000fc80008000000 */
[----:B------:R-:W-:Y:S01]  /*2b60*/  ULEA UR6, UR6, UR4, 0x3 ;  /* 0x0000000406067291 */ /* 0x000fe2000f8e18ff */
[----:B-1----:R-:W-:-:S04]  /*2b70*/  LOP3.LUT R3, R2, UR5, RZ, 0x3c, !PT ;  /* 0x0000000502037c12 */ /* 0x002fc8000f8e3cff */
[----:B------:R-:W-:Y:S01]  /*2b80*/  SHF.L.U32 R3, R3, 0x1f, RZ ;  /* 0x0000001f03037819 */ /* 0x000fe200000006ff */
[----:B----4-:R-:W-:-:S07]  /*2b90*/  IMAD.U32 R0, RZ, RZ, UR6 ;  /* 0x00000006ff007e24 */ /* 0x010fce000f8e00ff */
.L_x_50:
[----:B-1----:R1:W2:Y:S02]  /*2ba0*/  SYNCS.PHASECHK.TRANS64.TRYWAIT P0, [R0+URZ], R3 ;  /* 0x00000003000075a7 */ /* 0x0022a400080011ff */
[----:B--2---:R-:W-:Y:S05]  /*2bb0*/  @!P0 NANOSLEEP.SYNCS 0x989680 ;  /* 0x009896800000895d */ /* 0x004fea0003900000 */
[----:B------:R-:W2:Y:S02]  /*2bc0*/  @!P0 SYNCS.PHASECHK.TRANS64 P0, [R0+URZ], R3 ;  /* 0x00000003000085a7 */ /* 0x000ea400080010ff */
[----:B--2---:R-:W-:Y:S05]  /*2bd0*/  @P0 EXIT ;  /* 0x000000000000094d */ /* 0x004fea0003800000 */
[----:B------:R-:W-:Y:S05]  /*2be0*/  BRA `(.L_x_50) ;  /* 0xfffffffc00ec7947 */ /* 0x000fea000383ffff */
.L_x_18:
[----:B------:R-:W-:-:S04]  /*2bf0*/  UISETP.NE.AND UP1, UPT, UR37, URZ, UPT ;  /* 0x000000ff2500728c */ /* 0x000fc8000bf25270 */
[----:B------:R-:W-:-:S09]  /*2c00*/  UISETP.NE.OR UP1, UPT, UR8, 0x1, UP1 ;  /* 0x000000010800788c */ /* 0x000fd20008f25670 */
[----:B------:R-:W-:Y:S05]  /*2c10*/  BRA.U UP1, `(.L_x_51) ;  /* 0x0000000501487547 */ /* 0x000fea000b800000 */
[----:B------:R-:W-:Y:S01]  /*2c20*/  ISETP.NE.AND P2, PT, R2, RZ, PT ;  /* 0x000000ff0200720c */ /* 0x000fe20003f45270 */
[----:B------:R-:W-:Y:S01]  /*2c30*/  IMAD.MOV.U32 R12, RZ, RZ, 0x1 ;  /* 0x00000001ff0c7424 */ /* 0x000fe200078e00ff */
[----:B------:R-:W-:Y:S02]  /*2c40*/  CS2R R10, SRZ ;  /* 0x00000000000a7805 */ /* 0x000fe4000001ff00 */
[----:B------:R-:W-:Y:S01]  /*2c50*/  CS2R R8, SRZ ;  /* 0x0000000000087805 */ /* 0x000fe2000001ff00 */
[----:B------:R-:W-:Y:S01]  /*2c60*/  UMOV UR4, 0x400 ;  /* 0x0000040000047882 */ /* 0x000fe20000000000 */
[----:B------:R-:W-:Y:S01]  /*2c70*/  UMOV UR6, URZ ;  /* 0x000000ff00067c82 */ /* 0x000fe20008000000 */
[----:B------:R-:W-:-:S12]  /*2c80*/  ULEA UR37, UR37, UR4, 0x18 ;  /* 0x0000000425257291 */ /* 0x000fd8000f8ec0ff */
.L_x_55:
[----:B------:R-:W-:Y:S02]  /*2c90*/  LEA R0, R8, UR37, 0x3 ;  /* 0x0000002508007c11 */ /* 0x000fe4000f8e18ff */
[----:B------:R-:W-:-:S03]  /*2ca0*/  SHF.L.U32 R5, R9, 0x1f, RZ ;  /* 0x0000001f09057819 */ /* 0x000fc600000006ff */
[----:B------:R-:W-:Y:S01]  /*2cb0*/  VIADD R4, R0, 0x180 ;  /* 0x0000018000047836 */ /* 0x000fe20000000000 */
[----:B------:R-:W1:Y:S02]  /*2cc0*/  SYNCS.PHASECHK.TRANS64.TRYWAIT P0, [R0+URZ+0x170], R5 ;  /* 0x00017005000075a7 */ /* 0x000e6400080011ff */
[----:B-1----:R-:W-:Y:S05]  /*2cd0*/  @!P0 BRA `(.L_x_52) ;  /* 0x0000008c00bc8947 */ /* 0x002fea0003800000 */
.L_x_167:
[----:B------:R-:W-:Y:S01]  /*2ce0*/  ULEA UR5, UR6, UR37, 0x3 ;  /* 0x0000002506057291 */ /* 0x000fe2000f8e18ff */
[----:B------:R-:W-:Y:S02]  /*2cf0*/  PRMT R4, RZ, 0x654, R4 ;  /* 0x00000654ff047816 */ /* 0x000fe40000000004 */
[----:B-1----:R-:W-:Y:S01]  /*2d00*/  SHF.L.U32 R5, R12, 0x1f, RZ ;  /* 0x0000001f0c057819 */ /* 0x002fe200000006ff */
[----:B------:R-:W-:Y:S01]  /*2d10*/  UIADD3 UR4, UPT, UPT, UR5, 0x130, URZ ;  /* 0x0000013005047890 */ /* 0x000fe2000fffe0ff */
[----:B------:R1:W-:Y:S05]  /*2d20*/  SYNCS.ARRIVE.TRANS64.RED.A1T0 RZ, [R4+URZ], RZ ;  /* 0x000000ff04ff79a7 */ /* 0x0003ea00081004ff */
[----:B------:R-:W-:Y:S01]  /*2d30*/  IMAD.U32 R7, RZ, RZ, UR4 ;  /* 0x00000004ff077e24 */ /* 0x000fe2000f8e00ff */
[----:B------:R-:W2:Y:S04]  /*2d40*/  SYNCS.PHASECHK.TRANS64.TRYWAIT P0, [UR5+0x140], R5 ;  /* 0x00014005ff0075a7 */ /* 0x000ea80008001105 */
[----:B------:R-:W-:Y:S01]  /*2d50*/  PRMT R6, R2, 0x654, R7 ;  /* 0x0000065402067816 */ /* 0x000fe20000000007 */
[----:B-1----:R-:W-:Y:S01]  /*2d60*/  @!P2 IMAD.MOV.U32 R4, RZ, RZ, 0x10 ;  /* 0x00000010ff04a424 */ /* 0x002fe200078e00ff */
[----:B--2---:R-:W-:Y:S06]  /*2d70*/  @!P0 BRA `(.L_x_53) ;  /* 0x0000008c00a88947 */ /* 0x004fec0003800000 */
.L_x_169:
[----:B------:R-:W-:Y:S01]  /*2d80*/  ULEA UR4, UR6, UR37, 0x4 ;  /* 0x0000002506047291 */ /* 0x000fe2000f8e20ff */
[----:B------:R-:W-:Y:S01]  /*2d90*/  SEL R3, R6, R3, !P2 ;  /* 0x0000000306037207 */ /* 0x000fe20005000000 */
[----:B------:R-:W-:Y:S01]  /*2da0*/  UIADD3 UR5, UPT, UPT, UR5, 0x130, URZ ;  /* 0x0000013005057890 */ /* 0x000fe2000fffe0ff */
[----:B-1----:R-:W-:Y:S01]  /*2db0*/  LEA R0, R11, UR37, 0x3 ;  /* 0x000000250b007c11 */ /* 0x002fe2000f8e18ff */
[----:B------:R-:W-:Y:S01]  /*2dc0*/  UIADD3 UR4, UPT, UPT, UR4, 0x1a0, URZ ;  /* 0x000001a004047890 */ /* 0x000fe2000fffe0ff */
[----:B------:R-:W-:Y:S01]  /*2dd0*/  SHF.L.U32 R5, R10, 0x1f, RZ ;  /* 0x0000001f0a057819 */ /* 0x000fe200000006ff */
[----:B------:R1:W-:Y:S01]  /*2de0*/  @!P2 SYNCS.ARRIVE.TRANS64.RED RZ, [R3+URZ], R4 ;  /* 0x0000000403ffa9a7 */ /* 0x0003e200080004ff */
[----:B------:R-:W-:Y:S01]  /*2df0*/  UIADD3 UR6, UPT, UPT, UR6, 0x1, URZ ;  /* 0x0000000106067890 */ /* 0x000fe2000fffe0ff */
[----:B------:R-:W-:-:S03]  /*2e00*/  VIADD R8, R8, 0x1 ;  /* 0x0000000108087836 */ /* 0x000fc60000000000 */
[----:B------:R-:W-:Y:S02]  /*2e10*/  UISETP.NE.AND UP0, UPT, UR6, 0x2, UPT ;  /* 0x000000020600788c */ /* 0x000fe4000bf05270 */
[----:B------:R-:W-:Y:S06]  /*2e20*/  UGETNEXTWORKID.BROADCAST [UR4], [UR5] ;  /* 0x00000000040073ca */ /* 0x000fec0008000100 */
[----:B------:R-:W-:Y:S01]  /*2e30*/  USEL UR4, URZ, 0x1, UP0 ;  /* 0x00000001ff047887 */ /* 0x000fe20008000000 */
[----:B------:R-:W-:Y:S01]  /*2e40*/  ISETP.NE.AND P0, PT, R8, 0x2, PT ;  /* 0x000000020800780c */ /* 0x000fe20003f05270 */
[----:B------:R-:W-:Y:S01]  /*2e50*/  USEL UR6, UR6, URZ, UP0 ;  /* 0x000000ff06067287 */ /* 0x000fe20008000000 */
[----:B------:R-:W2:Y:S03]  /*2e60*/  SYNCS.PHASECHK.TRANS64.TRYWAIT P1, [R0+URZ+0x130], R5 ;  /* 0x00013005000075a7 */ /* 0x000ea600080211ff */
[----:B------:R-:W-:Y:S01]  /*2e70*/  LOP3.LUT R12, R12, UR4, RZ, 0x3c, !PT ;  /* 0x000000040c0c7c12 */ /* 0x000fe2000f8e3cff */
[----:B-12---:R-:W-:Y:S07]  /*2e80*/  @!P1 BRA `(.L_x_54) ;  /* 0x0000008c007c9947 */ /* 0x006fee0003800000 */
.L_x_170:
[C---:B------:R-:W-:Y:S01]  /*2e90*/  LEA R4, R11.reuse, UR37, 0x4 ;  /* 0x000000250b047c11 */ /* 0x040fe2000f8e20ff */
[----:B-1----:R-:W-:Y:S01]  /*2ea0*/  VIADD R0, R0, 0x140 ;  /* 0x0000014000007836 */ /* 0x002fe20000000000 */
[----:B------:R-:W-:Y:S01]  /*2eb0*/  SEL R8, R8, RZ, P0 ;  /* 0x000000ff08087207 */ /* 0x000fe20000000000 */
[----:B------:R-:W-:-:S03]  /*2ec0*/  VIADD R11, R11, 0x1 ;  /* 0x000000010b0b7836 */ /* 0x000fc60000000000 */
[----:B------:R-:W1:Y:S01]  /*2ed0*/  LDS.128 R4, [R4+0x1a0] ;  /* 0x0001a00004047984 */ /* 0x000e620000000c00 */
[----:B------:R-:W-:Y:S02]  /*2ee0*/  PRMT R0, RZ, 0x654, R0 ;  /* 0x00000654ff007816 */ /* 0x000fe40000000000 */
[C---:B------:R-:W-:Y:S01]  /*2ef0*/  ISETP.NE.AND P1, PT, R11.reuse, 0x2, PT ;  /* 0x000000020b00780c */ /* 0x040fe20003f25270 */
[----:B------:R-:W-:Y:S01]  /*2f00*/  @!PT LDS RZ, [RZ] ;  /* 0x00000000fffff984 */ /* 0x000fe20000000800 */
[----:B------:R-:W-:Y:S01]  /*2f10*/  @!PT LDS RZ, [RZ] ;  /* 0x00000000fffff984 */ /* 0x000fe20000000800 */
[----:B------:R-:W-:Y:S01]  /*2f20*/  @!PT LDS RZ, [RZ] ;  /* 0x00000000fffff984 */ /* 0x000fe20000000800 */
[----:B------:R-:W-:Y:S01]  /*2f30*/  @!PT LDS RZ, [RZ] ;  /* 0x00000000fffff984 */ /* 0x000fe20000000800 */
[----:B------:R2:W-:Y:S06]  /*2f40*/  MEMBAR.ALL.CTA ;  /* 0x0000000000007992 */ /* 0x0005ec0000008000 */
[----:B--2---:R-:W2:Y:S01]  /*2f50*/  FENCE.VIEW.ASYNC.S ;  /* 0x00000000000073c6 */ /* 0x004ea20000000000 */
[----:B------:R-:W-:Y:S01]  /*2f60*/  SEL R11, R11, RZ, P1 ;  /* 0x000000ff0b0b7207 */ /* 0x000fe20000800000 */
[----:B--2---:R2:W-:Y:S01]  /*2f70*/  SYNCS.ARRIVE.TRANS64.RED.A1T0 RZ, [R0+URZ], RZ ;  /* 0x000000ff00ff79a7 */ /* 0x0045e200081004ff */
[----:B-1----:R-:W-:-:S02]  /*2f80*/  LOP3.LUT P3, RZ, R6, 0x1, RZ, 0xc0, !PT ;  /* 0x0000000106ff7812 */ /* 0x002fc4000786c0ff */
[----:B------:R-:W-:-:S04]  /*2f90*/  SEL R5, RZ, 0x1, P1 ;  /* 0x00000001ff057807 */ /* 0x000fc80000800000 */
[----:B------:R-:W-:Y:S02]  /*2fa0*/  LOP3.LUT R10, R10, R5, RZ, 0x3c, !PT ;  /* 0x000000050a0a7212 */ /* 0x000fe400078e3cff */
[----:B--2---:R-:W-:-:S04]  /*2fb0*/  SEL R0, RZ, 0x1, P0 ;  /* 0x00000001ff007807 */ /* 0x004fc80000000000 */
[----:B------:R-:W-:Y:S01]  /*2fc0*/  LOP3.LUT R9, R9, R0, RZ, 0x3c, !PT ;  /* 0x0000000009097212 */ /* 0x000fe200078e3cff */
[----:B------:R-:W-:Y:S06]  /*2fd0*/  @P3 BRA `(.L_x_55) ;  /* 0xfffffffc002c3947 */ /* 0x000fec000383ffff */
[----:B------:R-:W-:Y:S01]  /*2fe0*/  ULEA UR5, UR6, UR37, 0x3 ;  /* 0x0000002506057291 */ /* 0x000fe2000f8e18ff */
[----:B------:R-:W-:-:S08]  /*2ff0*/  SHF.L.U32 R3, R12, 0x1f, RZ ;  /* 0x0000001f0c037819 */ /* 0x000fd000000006ff */
[----:B------:R-:W1:Y:S02]  /*3000*/  SYNCS.PHASECHK.TRANS64 P0, [UR5+0x140], R3 ;  /* 0x00014003ff0075a7 */ /* 0x000e640008001005 */
[----:B-1----:R-:W-:Y:S05]  /*3010*/  @P0 BRA `(.L_x_56) ;  /* 0x0000000000080947 */ /* 0x002fea0003800000 */
[----:B------:R-:W1:Y:S02]  /*3020*/  SYNCS.PHASECHK.TRANS64.TRYWAIT P0, [UR5+0x140], R3 ;  /* 0x00014003ff0075a7 */ /* 0x000e640008001105 */
[----:B-1----:R-:W-:Y:S05]  /*3030*/  @!P0 BRA `(.L_x_57) ;  /* 0x0000008c00248947 */ /* 0x002fea0003800000 */
.L_x_56:
[----:B------:R-:W-:-:S04]  /*3040*/  UIADD3 UR4, UPT, UPT, UR6, 0x1, URZ ;  /* 0x0000000106047890 */ /* 0x000fc8000fffe0ff */
[----:B------:R-:W-:-:S04]  /*3050*/  UISETP.NE.AND UP0, UPT, UR4, 0x2, UPT ;  /* 0x000000020400788c */ /* 0x000fc8000bf05270 */
[----:B------:R-:W-:Y:S02]  /*3060*/  USEL UR7, URZ, 0x1, UP0 ;  /* 0x00000001ff077887 */ /* 0x000fe40008000000 */
[----:B------:R-:W-:-:S04]  /*3070*/  USEL UR4, UR4, URZ, UP0 ;  /* 0x000000ff04047287 */ /* 0x000fc80008000000 */
[----:B------:R-:W-:Y:S01]  /*3080*/  ULEA UR4, UR4, UR37, 0x3 ;  /* 0x0000002504047291 */ /* 0x000fe2000f8e18ff */
[----:B-1----:R-:W-:-:S04]  /*3090*/  LOP3.LUT R3, R12, UR7, RZ, 0x3c, !PT ;  /* 0x000000070c037c12 */ /* 0x002fc8000f8e3cff */
[----:B------:R-:W-:-:S04]  /*30a0*/  SHF.L.U32 R0, R3, 0x1f, RZ ;  /* 0x0000001f03007819 */ /* 0x000fc800000006ff */
[----:B------:R-:W1:Y:S02]  /*30b0*/  SYNCS.PHASECHK.TRANS64 P0, [UR4+0x140], R0 ;  /* 0x00014000ff0075a7 */ /* 0x000e640008001004 */
[----:B-1----:R-:W-:Y:S05]  /*30c0*/  @P0 EXIT ;  /* 0x000000000000094d */ /* 0x002fea0003800000 */
[----:B------:R-:W-:Y:S02]  /*30d0*/  SHF.L.U32 R3, R3, 0x1f, RZ ;  /* 0x0000001f03037819 */ /* 0x000fe400000006ff */
[----:B------:R-:W-:-:S07]  /*30e0*/  MOV R0, UR4 ;  /* 0x0000000400007c02 */ /* 0x000fce0008000f00 */
.L_x_58:
[----:B-1----:R1:W2:Y:S02]  /*30f0*/  SYNCS.PHASECHK.TRANS64.TRYWAIT P0, [R0+URZ+0x140], R3 ;  /* 0x00014003000075a7 */ /* 0x0022a400080011ff */
[----:B--2---:R-:W-:Y:S05]  /*3100*/  @!P0 NANOSLEEP.SYNCS 0x989680 ;  /* 0x009896800000895d */ /* 0x004fea0003900000 */
[----:B------:R-:W2:Y:S02]  /*3110*/  @!P0 SYNCS.PHASECHK.TRANS64 P0, [R0+URZ+0x140], R3 ;  /* 0x00014003000085a7 */ /* 0x000ea400080010ff */
[----:B--2---:R-:W-:Y:S05]  /*3120*/  @P0 EXIT ;  /* 0x000000000000094d */ /* 0x004fea0003800000 */
[----:B------:R-:W-:Y:S05]  /*3130*/  BRA `(.L_x_58) ;  /* 0xfffffffc00ec7947 */ /* 0x000fea000383ffff */
.L_x_51:
[----:B------:R-:W-:-:S09]  /*3140*/  UISETP.NE.AND UP1, UPT, UR8, URZ, UPT ;  /* 0x000000ff0800728c */ /* 0x000fd2000bf25270 */
[----:B------:R-:W-:Y:S05]  /*3150*/  BRA.U UP1, `(.L_x_59) ;  /* 0x0000000d01187547 */ /* 0x000fea000b800000 */
[----:B------:R-:W-:Y:S01]  /*3160*/  UMOV UR4, 0x40 ;  /* 0x0000004000047882 */ /* 0x000fe20000000000 */
[----:B------:R-:W-:Y:S01]  /*3170*/  NOP ;  /* 0x0000000000007918 */ /* 0x000fe20000000000 */
[----:B------:R-:W-:Y:S01]  /*3180*/  ULEA UR4, UR37, UR4, 0x18 ;  /* 0x0000000425047291 */ /* 0x000fe2000f8ec0ff */
[----:B------:R-:W-:Y:S02]  /*3190*/  UMOV UR5, 0x400 ;  /* 0x0000040000057882 */ /* 0x000fe40000000000 */
[----:B------:R-:W-:-:S06]  /*31a0*/  ULEA UR37, UR37, UR5, 0x18 ;  /* 0x0000000525257291 */ /* 0x000fcc000f8ec0ff */
[----:B------:R-:W1:Y:S02]  /*31b0*/  LDS.U8 R0, [UR4+0x1c] ;  /* 0x00001c04ff007984 */ /* 0x000e640008000000 */
[----:B-1----:R-:W-:-:S13]  /*31c0*/  ISETP.NE.AND P0, PT, R0, RZ, PT ;  /* 0x000000ff0000720c */ /* 0x002fda0003f05270 */
[----:B------:R-:W-:Y:S05]  /*31d0*/  @P0 BRA `(.L_x_60) ;  /* 0x0000000000580947 */ /* 0x000fea0003800000 */
[----:B------:R-:W-:-:S13]  /*31e0*/  ELECT P0, URZ, PT ;  /* 0x0000000000ff782f */ /* 0x000fda0003800000 */
[----:B------:R-:W-:Y:S05]  /*31f0*/  @!P0 BRA `(.L_x_61) ;  /* 0x0000000000608947 */ /* 0x000fea0003800000 */
[----:B------:R-:W-:Y:S01]  /*3200*/  UMOV UR5, 0x10 ;  /* 0x0000001000057882 */ /* 0x000fe20000000000 */
[----:B------:R-:W-:Y:S01]  /*3210*/  HFMA2 R0, -RZ, RZ, 0, 5.9604644775390625e-08 ;  /* 0x00000001ff007431 */ /* 0x000fe200000001ff */
[----:B------:R-:W-:-:S03]  /*3220*/  MOV R2, 0xffff ;  /* 0x0000ffff00027802 */ /* 0x000fc60000000f00 */
[----:B------:R-:W-:Y:S04]  /*3230*/  DEPBAR.LE SB1, 0x36 ;  /* 0x00009d800000791a */ /* 0x000fe80000000000 */
[----:B------:R-:W1:Y:S02]  /*3240*/  UTCATOMSWS.FIND_AND_SET.ALIGN UP0, UR5, UR5 ;  /* 0x00000005000575e3 */ /* 0x000e640008000800 */
[----:B-1----:R-:W-:Y:S01]  /*3250*/  MOV R3, UR5 ;  /* 0x0000000500037c02 */ /* 0x002fe20008000f00 */
[----:B------:R-:W-:Y:S06]  /*3260*/  BRA.U UP0, `(.L_x_62) ;  /* 0x0000000100187547 */ /* 0x000fec000b800000 */
.L_x_63:
[----:B------:R-:W-:Y:S05]  /*3270*/  NANOSLEEP 0x64 ;  /* 0x000000640000795d */ /* 0x000fea0003800000 */
[----:B------:R-:W-:-:S05]  /*3280*/  UMOV UR5, 0x10 ;  /* 0x0000001000057882 */ /* 0x000fca0000000000 */
[----:B------:R-:W-:Y:S04]  /*3290*/  DEPBAR.LE SB1, 0x36 ;  /* 0x00009d800000791a */ /* 0x000fe80000000000 */
[----:B------:R-:W1:Y:S02]  /*32a0*/  UTCATOMSWS.FIND_AND_SET.ALIGN UP0, UR5, UR5 ;  /* 0x00000005000575e3 */ /* 0x000e640008000800 */
[----:B-1----:R-:W-:Y:S01]  /*32b0*/  MOV R3, UR5 ;  /* 0x0000000500037c02 */ /* 0x002fe20008000f00 */
[----:B------:R-:W-:Y:S05]  /*32c0*/  BRA.U !UP0, `(.L_x_63) ;  /* 0xfffffffd08e87547 */ /* 0x000fea000b83ffff */
.L_x_62:
[-C--:B------:R-:W-:Y:S02]  /*32d0*/  SHF.L.U32 R2, R2, R3.reuse, RZ ;  /* 0x0000000302027219 */ /* 0x080fe400000006ff */
[----:B------:R-:W-:Y:S01]  /*32e0*/  SHF.L.U32 R0, R0, R3, RZ ;  /* 0x0000000300007219 */ /* 0x000fe200000006ff */
[----:B------:R-:W-:Y:S02]  /*32f0*/  IMAD.SHL.U32 R3, R3, 0x20, RZ ;  /* 0x0000002003037824 */ /* 0x000fe400078e00ff */
[----:B------:R1:W-:Y:S04]  /*3300*/  ATOMS.OR RZ, [UR4+0x14], R2 ;  /* 0x00001402ffff798c */ /* 0x0003e8000b000004 */
[----:B------:R1:W-:Y:S04]  /*3310*/  ATOMS.OR RZ, [UR4+0x18], R0 ;  /* 0x00001800ffff798c */ /* 0x0003e8000b000004 */
[----:B------:R1:W-:Y:S01]  /*3320*/  STS [UR37+0x1c0], R3 ;  /* 0x0001c003ff007988 */ /* 0x0003e20008000825 */
[----:B------:R-:W-:Y:S05]  /*3330*/  BRA `(.L_x_61) ;  /* 0x0000000000107947 */ /* 0x000fea0003800000 */
.L_x_60:
[----:B------:R-:W-:Y:S02]  /*3340*/  MOV R0, 0xffffffff ;  /* 0xffffffff00007802 */ /* 0x000fe40000000f00 */
[----:B------:R-:W-:-:S03]  /*3350*/  MOV R2, 0x3380 ;  /* 0x0000338000027802 */ /* 0x000fc60000000f00 */
[----:B------:R1:W-:Y:S04]  /*3360*/  STS [UR37+0x1c0], R0 ;  /* 0x0001c000ff007988 */ /* 0x0003e80008000825 */
[----:B-1-3-5:R-:W-:Y:S05]  /*3370*/  CALL.REL.NOINC `($__internal_1_$__cuda_sm10x_tcgen05_guardrail_trap_phase_invalid_during_alloc) ;  /* 0x0000009000387944 */ /* 0x02afea0003c00000 */
.L_x_61:
[----:B------:R-:W-:Y:S05]  /*3380*/  WARPSYNC.ALL ;  /* 0x0000000000007948 */ /* 0x000fea0003800000 */
[----:B------:R-:W2:Y:S01]  /*3390*/  S2UR UR6, SR_CgaCtaId ;  /* 0x00000000000679c3 */ /* 0x000ea20000008800 */
[----:B------:R-:W-:Y:S01]  /*33a0*/  UMOV UR4, 0x400 ;  /* 0x0000040000047882 */ /* 0x000fe20000000000 */
[----:B------:R-:W-:-:S06]  /*33b0*/  NOP ;  /* 0x0000000000007918 */ /* 0x000fcc0000000000 */
[----:B------:R-:W-:Y:S06]  /*33c0*/  BAR.ARV 0x6, 0xa0 ;  /* 0x0182800000007b1d */ /* 0x000fec0000002000 */
[----:B------:R-:W4:Y:S01]  /*33d0*/  LDCU UR7, c[0x0][0x38c] ;  /* 0x00007180ff0777ac */ /* 0x000f220008000800 */
[----:B------:R-:W-:Y:S01]  /*33e0*/  IMAD.MOV.U32 R11, RZ, RZ, 0x1 ;  /* 0x00000001ff0b7424 */ /* 0x000fe200078e00ff */
[----:B------:R-:W-:Y:S01]  /*33f0*/  CS2R R8, SRZ ;  /* 0x0000000000087805 */ /* 0x000fe2000001ff00 */
[----:B------:R-:W-:Y:S01]  /*3400*/  IMAD.MOV.U32 R10, RZ, RZ, RZ ;  /* 0x000000ffff0a7224 */ /* 0x000fe200078e00ff */
[----:B------:R-:W-:Y:S01]  /*3410*/  UMOV UR17, URZ ;  /* 0x000000ff00117c82 */ /* 0x000fe20008000000 */
[----:B------:R-:W-:Y:S01]  /*3420*/  UMOV UR16, URZ ;  /* 0x000000ff00107c82 */ /* 0x000fe20008000000 */
[----:B------:R-:W-:Y:S01]  /*3430*/  UMOV UR20, 0x0 ;  /* 0x0000000000147882 */ /* 0x000fe20000000000 */
[----:B------:R-:W-:Y:S01]  /*3440*/  UMOV UR21, 0x8408010 ;  /* 0x0840801000157882 */ /* 0x000fe20000000000 */
[----:B--2---:R-:W-:Y:S01]  /*3450*/  ULEA UR6, UR6, UR4, 0x18 ;  /* 0x0000000406067291 */ /* 0x004fe2000f8ec0ff */
[----:B------:R-:W2:Y:S03]  /*3460*/  LDCU UR4, c[0x0][0x38c] ;  /* 0x00007180ff0477ac */ /* 0x000ea60008000800 */
[----:B------:R-:W-:-:S02]  /*3470*/  UIADD3 UR11, UPT, UPT, UR6, 0x1a400, URZ ;  /* 0x0001a400060b7890 */ /* 0x000fc4000fffe0ff */
[----:B----4-:R-:W-:-:S03]  /*3480*/  UIADD3 UR7, UPT, UPT, UR7, 0x1f, URZ ;  /* 0x0000001f07077890 */ /* 0x010fc6000fffe0ff */
[----:B-1----:R-:W1:Y:S01]  /*3490*/  LDS R0, [UR6+0x1c0] ;  /* 0x0001c006ff007984 */ /* 0x002e620008000800 */
[----:B------:R-:W-:Y:S02]  /*34a0*/  UIADD3 UR18, UPT, UPT, UR6, 0xc400, URZ ;  /* 0x0000c40006127890 */ /* 0x000fe4000fffe0ff */
[----:B------:R-:W-:Y:S02]  /*34b0*/  USHF.R.S32.HI UR5, URZ, 0x1f, UR7 ;  /* 0x0000001fff057899 */ /* 0x000fe40008011407 */
[----:B------:R-:W-:Y:S02]  /*34c0*/  USHF.R.U32.HI UR11, URZ, 0x4, UR11 ;  /* 0x00000004ff0b7899 */ /* 0x000fe4000801160b */
[----:B------:R-:W-:Y:S02]  /*34d0*/  ULEA.HI UR5, UR5, UR7, URZ, 0x5 ;  /* 0x0000000705057291 */ /* 0x000fe4000f8f28ff */
[----:B------:R-:W-:Y:S02]  /*34e0*/  USHF.R.U32.HI UR18, URZ, 0x4, UR18 ;  /* 0x00000004ff127899 */ /* 0x000fe40008011612 */
[----:B------:R-:W-:-:S02]  /*34f0*/  USHF.R.S32.HI UR5, URZ, 0x5, UR5 ;  /* 0x00000005ff057899 */ /* 0x000fc40008011405 */
[----:B------:R-:W-:Y:S02]  /*3500*/  ULOP3.LUT UR11, UR11, 0x3fff, URZ, 0xc0, !UPT ;  /* 0x00003fff0b0b7892 */ /* 0x000fe4000f8ec0ff */
[----:B------:R-:W-:Y:S02]  /*3510*/  UISETP.LT.AND UP0, UPT, UR5, 0x1, UPT ;  /* 0x000000010500788c */ /* 0x000fe4000bf01270 */
[----:B------:R-:W-:Y:S02]  /*3520*/  ULOP3.LUT UR18, UR18, 0x3fff, URZ, 0xc0, !UPT ;  /* 0x00003fff12127892 */ /* 0x000fe4000f8ec0ff */
[----:B------:R-:W-:Y:S02]  /*3530*/  USEL UR10, UR5, 0x1, !UP0 ;  /* 0x00000001050a7887 */ /* 0x000fe4000c000000 */
[----:B------:R-:W-:Y:S02]  /*3540*/  ULOP3.LUT UR11, UR11, 0x10000, URZ, 0xfc, !UPT ;  /* 0x000100000b0b7892 */ /* 0x000fe4000f8efcff */
[----:B------:R-:W-:-:S02]  /*3550*/  UIADD3 UR10, UPT, UPT, -UR10, URZ, URZ ;  /* 0x000000ff0a0a7290 */ /* 0x000fc4000fffe1ff */
[----:B--2---:R-:W-:Y:S01]  /*3560*/  UISETP.GE.AND UP3, UPT, UR4, 0x1, UPT ;  /* 0x000000010400788c */ /* 0x004fe2000bf66270 */
[----:B-1----:R-:W-:-:S15]  /*3570*/  R2UR UR19, R0 ;  /* 0x00000000001372ca */ /* 0x002fde00000e0000 */
.L_x_70:
[----:B------:R-:W-:Y:S02]  /*3580*/  LEA R0, R10, UR6, 0x3 ;  /* 0x000000060a007c11 */ /* 0x000fe4000f8e18ff */
[----:B------:R-:W-:Y:S02]  /*3590*/  SHF.L.U32 R5, R9, 0x1f, RZ ;  /* 0x0000001f09057819 */ /* 0x000fe400000006ff */
[----:B------:R-:W-:Y:S01]  /*35a0*/  PLOP3.LUT P0, PT, PT, PT, UP3, 0x80, 0x8 ;  /* 0x000000000008781c */ /* 0x000fe20003f0f038 */
[----:B------:R-:W-:Y:S01]  /*35b0*/  VIADD R3, R0, 0x140 ;  /* 0x0000014000037836 */ /* 0x000fe20000000000 */
[----:B-1----:R-:W1:Y:S02]  /*35c0*/  SYNCS.PHASECHK.TRANS64.TRYWAIT P1, [R0+URZ+0x130], R5 ;  /* 0x00013005000075a7 */ /* 0x002e6400080211ff */
[----:B-1--4-:R-:W-:Y:S09]  /*35d0*/  @!P1 BRA `(.L_x_64) ;  /* 0x0000008400d49947 */ /* 0x012ff20003800000 */
.L_x_172:
[----:B------:R-:W-:Y:S01]  /*35e0*/  LEA R4, R10, UR6, 0x4 ;  /* 0x000000060a047c11 */ /* 0x000fe2000f8e20ff */
[----:B------:R-:W-:Y:S01]  /*35f0*/  @UP3 ULEA UR4, UR16, UR6, 0x3 ;  /* 0x0000000610043291 */ /* 0x000fe2000f8e18ff */
[----:B------:R-:W-:Y:S01]  /*3600*/  PLOP3.LUT P2, PT, PT, PT, PT, 0x80, 0x8 ;  /* 0x000000000008781c */ /* 0x000fe20003f4f070 */
[----:B------:R-:W-:Y:S01]  /*3610*/  ULEA UR9, UR17, UR6, 0x3 ;  /* 0x0000000611097291 */ /* 0x000fe2000f8e18ff */
[----:B------:R-:W-:Y:S02]  /*3620*/  PRMT R3, RZ, 0x654, R3 ;  /* 0x00000654ff037816 */ /* 0x000fe40000000003 */
[----:B-1----:R-:W1:Y:S01]  /*3630*/  LDS.128 R4, [R4+0x1a0] ;  /* 0x0001a00004047984 */ /* 0x002e620000000c00 */
[----:B------:R-:W-:Y:S02]  /*3640*/  @P0 SHF.L.U32 R2, R8, 0x1f, RZ ;  /* 0x0000001f08020819 */ /* 0x000fe400000006ff */
[----:B------:R-:W-:Y:S01]  /*3650*/  SHF.L.U32 R0, R11, 0x1f, RZ ;  /* 0x0000001f0b007819 */ /* 0x000fe200000006ff */
[----:B------:R-:W-:Y:S01]  /*3660*/  @!PT LDS RZ, [RZ] ;  /* 0x00000000fffff984 */ /* 0x000fe20000000800 */
[----:B------:R-:W-:Y:S01]  /*3670*/  @!PT LDS RZ, [RZ] ;  /* 0x00000000fffff984 */ /* 0x000fe20000000800 */
[----:B------:R-:W-:Y:S01]  /*3680*/  @!PT LDS RZ, [RZ] ;  /* 0x00000000fffff984 */ /* 0x000fe20000000800 */
[----:B------:R-:W-:Y:S01]  /*3690*/  @!PT LDS RZ, [RZ] ;  /* 0x00000000fffff984 */ /* 0x000fe20000000800 */
[----:B------:R2:W-:Y:S06]  /*36a0*/  MEMBAR.ALL.CTA ;  /* 0x0000000000007992 */ /* 0x0005ec0000008000 */
[----:B--2---:R-:W2:Y:S02]  /*36b0*/  FENCE.VIEW.ASYNC.S ;  /* 0x00000000000073c6 */ /* 0x004ea40000000000 */
[----:B--2---:R2:W-:Y:S01]  /*36c0*/  SYNCS.ARRIVE.TRANS64.RED.A1T0 RZ, [R3+URZ], RZ ;  /* 0x000000ff03ff79a7 */ /* 0x0045e200081004ff */
[----:B------:R2:W4:Y:S01]  /*36d0*/  @P0 SYNCS.PHASECHK.TRANS64.TRYWAIT P2, [UR4], R2 ;  /* 0x00000002ff0005a7 */ /* 0x0005220008041104 */
[----:B-1----:R-:W-:Y:S01]  /*36e0*/  LOP3.LUT P1, RZ, R6, 0x1, RZ, 0xc0, !PT ;  /* 0x0000000106ff7812 */ /* 0x002fe2000782c0ff */
[----:B------:R-:W1:Y:S02]  /*36f0*/  SYNCS.PHASECHK.TRANS64.TRYWAIT P0, [UR9+0x160], R0 ;  /* 0x00016000ff0075a7 */ /* 0x000e640008001109 */
[----:B-12-4-:R-:W-:Y:S10]  /*3700*/  @!P0 BRA `(.L_x_65) ;  /* 0x00000084009c8947 */ /* 0x016ff40003800000 */
.L_x_174:
[----:B------:R-:W-:Y:S01]  /*3710*/  IADD3 R10, PT, PT, R10, 0x1, RZ ;  /* 0x000000010a0a7810 */ /* 0x000fe20007ffe0ff */
[----:B------:R-:W-:Y:S06]  /*3720*/  BRA.U !UP3, `(.L_x_66) ;  /* 0x000000010b8c7547 */ /* 0x000fec000b800000 */
[----:B------:R-:W-:Y:S02]  /*3730*/  ULEA UR8, UR17, UR19, 0x8 ;  /* 0x0000001311087291 */ /* 0x000fe4000f8e40ff */
[----:B------:R-:W-:Y:S01]  /*3740*/  UPLOP3.LUT UP4, UPT, UPT, UPT, UPT, 0x40, 0x4 ;  /* 0x000000000004789c */ /* 0x000fe20003f8e870 */
[----:B------:R-:W-:Y:S01]  /*3750*/  UMOV UR15, UR10 ;  /* 0x0000000a000f7c82 */ /* 0x000fe20008000000 */
[----:B------:R-:W-:Y:S01]  /*3760*/  UMOV UR14, UR5 ;  /* 0x00000005000e7c82 */ /* 0x000fe20008000000 */
[----:B------:R-:W-:-:S08]  /*3770*/  UMOV UR13, UR16 ;  /* 0x00000010000d7c82 */ /* 0x000fd00008000000 */
.L_x_69:
[----:B------:R-:W-:Y:S02]  /*3780*/  UIADD3 UR15, UPT, UPT, UR15, 0x1, URZ ;  /* 0x000000010f0f7890 */ /* 0x000fe4000fffe0ff */
[----:B--2---:R-:W-:Y:S02]  /*3790*/  ULEA UR7, UR13, UR6, 0x3 ;  /* 0x000000060d077291 */ /* 0x004fe4000f8e18ff */
[----:B------:R-:W-:Y:S01]  /*37a0*/  UISETP.NE.AND UP0, UPT, UR15, URZ, UPT ;  /* 0x000000ff0f00728c */ /* 0x000fe2000bf05270 */
[----:B----4-:R-:W-:Y:S10]  /*37b0*/  @P2 BRA `(.L_x_67) ;  /* 0x00000000000c2947 */ /* 0x010ff40003800000 */
[----:B-1----:R-:W-:Y:S04]  /*37c0*/  SHF.L.U32 R3, R8, 0x1f, RZ ;  /* 0x0000001f08037819 */ /* 0x002fe800000006ff */
[----:B------:R-:W1:Y:S02]  /*37d0*/  SYNCS.PHASECHK.TRANS64.TRYWAIT P0, [UR7], R3 ;  /* 0x00000003ff0075a7 */ /* 0x000e640008001107 */
[----:B-1----:R-:W-:Y:S05]  /*37e0*/  @!P0 BRA `(.L_x_68) ;  /* 0x00000084007c8947 */ /* 0x002fea0003800000 */
.L_x_67:
[----:B------:R-:W-:Y:S01]  /*37f0*/  UISETP.NE.AND UP1, UPT, UR14, 0x1, UPT ;  /* 0x000000010e00788c */ /* 0x000fe2000bf25270 */
[----:B------:R-:W-:Y:S01]  /*3800*/  PLOP3.LUT P2, PT, PT, PT, PT, 0x80, 0x8 ;  /* 0x000000000008781c */ /* 0x000fe20003f4f070 */
[----:B------:R-:W-:Y:S02]  /*3810*/  UIADD3 UR16, UPT, UPT, UR13, 0x1, URZ ;  /* 0x000000010d107890 */ /* 0x000fe4000fffe0ff */
[----:B------:R-:W-:Y:S02]  /*3820*/  ULEA UR22, UR13, UR11, 0x9 ;  /* 0x0000000b0d167291 */ /* 0x000fe4000f8e48ff */
[----:B------:R-:W-:Y:S01]  /*3830*/  UISETP.NE.AND UP2, UPT, UR16, 0xe, UPT ;  /* 0x0000000e1000788c */ /* 0x000fe2000bf45270 */
[----:B------:R-:W-:Y:S01]  /*3840*/  PLOP3.LUT P0, PT, PT, PT, UP1, 0x80, 0x8 ;  /* 0x000000000008781c */ /* 0x000fe20003f0f018 */
[----:B------:R-:W-:Y:S02]  /*3850*/  UIADD3 UR7, UPT, UPT, UR7, 0x70, URZ ;  /* 0x0000007007077890 */ /* 0x000fe4000fffe0ff */
[----:B------:R-:W-:Y:S02]  /*3860*/  USEL UR12, URZ, 0x1, UP2 ;  /* 0x00000001ff0c7887 */ /* 0x000fe40009000000 */
[----:B------:R-:W-:Y:S01]  /*3870*/  USEL UR16, UR16, URZ, UP2 ;  /* 0x000000ff10107287 */ /* 0x000fe20009000000 */
[----:B------:R-:W-:Y:S01]  /*3880*/  UMOV UR23, 0xc0004010 ;  /* 0xc000401000177882 */ /* 0x000fe20000000000 */
[----:B------:R-:W-:Y:S02]  /*3890*/  UMOV UR25, 0x40004040 ;  /* 0x4000404000197882 */ /* 0x000fe40000000000 */
[----:B------:R-:W-:Y:S01]  /*38a0*/  @UP1 ULEA UR4, UR16, UR6, 0x3 ;  /* 0x0000000610041291 */ /* 0x000fe2000f8e18ff */
[----:B------:R-:W-:Y:S01]  /*38b0*/  LOP3.LUT R8, R8, UR12, RZ, 0x3c, !PT ;  /* 0x0000000c08087c12 */ /* 0x000fe2000f8e3cff */
[----:B------:R-:W-:Y:S03]  /*38c0*/  UIADD3 UR14, UPT, UPT, UR14, -0x1, URZ ;  /* 0xffffffff0e0e7890 */ /* 0x000fe6000fffe0ff */
[----:B-1----:R-:W-:Y:S04]  /*38d0*/  @P0 SHF.L.U32 R0, R8, 0x1f, RZ ;  /* 0x0000001f08000819 */ /* 0x002fe800000006ff */
[----:B------:R2:W4:Y:S01]  /*38e0*/  @P0 SYNCS.PHASECHK.TRANS64.TRYWAIT P2, [UR4], R0 ;  /* 0x00000000ff0005a7 */ /* 0x0005220008041104 */
[----:B------:R-:W-:Y:S03]  /*38f0*/  USHF.L.U32 UR4, UR13, 0x8, URZ ;  /* 0x000000080d047899 */ /* 0x000fe600080006ff */
[----:B------:R-:W-:Y:S01]  /*3900*/  UMOV UR13, UR16 ;  /* 0x00000010000d7c82 */ /* 0x000fe20008000000 */
[----:B------:R-:W-:Y:S09]  /*3910*/  UIADD3 UR24, UPT, UPT, UR18, UR4, URZ ;  /* 0x0000000412187290 */ /* 0x000ff2000fffe0ff */
[----:B------:R2:W-:Y:S01]  /*3920*/  UTCQMMA gdesc[UR24], gdesc[UR22], tmem[UR8], tmem[UR20], idesc[UR21], UP4 ;  /* 0x00ff1416180075ea */ /* 0x0005e2000a000308 */
[----:B------:R-:W-:Y:S01]  /*3930*/  UPLOP3.LUT UP4, UPT, UPT, UPT, UPT, 0x80, 0x8 ;  /* 0x000000000008789c */ /* 0x000fe20003f8f070 */
[----:B------:R2:W-:Y:S01]  /*3940*/  UTCBAR [UR7], URZ ;  /* 0x000000ff070073e9 */ /* 0x0005e200080000ff */
[----:B------:R-:W-:Y:S09]  /*3950*/  BRA.U UP0, `(.L_x_69) ;  /* 0xfffffffd00887547 */ /* 0x000ff2000b83ffff */
.L_x_66:
[----:B------:R-:W-:Y:S01]  /*3960*/  UIADD3 UR17, UPT, UPT, UR17, 0x1, URZ ;  /* 0x0000000111117890 */ /* 0x000fe2000fffe0ff */
[C---:B------:R-:W-:Y:S01]  /*3970*/  ISETP.NE.AND P0, PT, R10.reuse, 0x2, PT ;  /* 0x000000020a00780c */ /* 0x040fe20003f05270 */
[----:B------:R-:W-:Y:S02]  /*3980*/  UIADD3 UR9, UPT, UPT, UR9, 0x150, URZ ;  /* 0x0000015009097890 */ /* 0x000fe4000fffe0ff */
[----:B------:R-:W-:Y:S01]  /*3990*/  UISETP.NE.AND UP0, UPT, UR17, 0x2, UPT ;  /* 0x000000021100788c */ /* 0x000fe2000bf05270 */
[----:B-12---:R-:W-:Y:S02]  /*39a0*/  SEL R0, RZ, 0x1, P0 ;  /* 0x00000001ff007807 */ /* 0x006fe40000000000 */
[----:B------:R-:W-:Y:S01]  /*39b0*/  SEL R10, R10, RZ, P0 ;  /* 0x000000ff0a0a7207 */ /* 0x000fe20000000000 */
[----:B------:R-:W-:Y:S01]  /*39c0*/  USEL UR4, URZ, 0x1, UP0 ;  /* 0x00000001ff047887 */ /* 0x000fe20008000000 */
[----:B------:R-:W-:Y:S01]  /*39d0*/  LOP3.LUT R9, R9, R0, RZ, 0x3c, !PT ;  /* 0x0000000009097212 */ /* 0x000fe200078e3cff */
[----:B------:R-:W-:Y:S01]  /*39e0*/  USEL UR17, UR17, URZ, UP0 ;  /* 0x000000ff11117287 */ /* 0x000fe20008000000 */
[----:B------:R1:W-:Y:S03]  /*39f0*/  UTCBAR [UR9], URZ ;  /* 0x000000ff090073e9 */ /* 0x0003e600080000ff */
[----:B------:R-:W-:Y:S01]  /*3a00*/  LOP3.LUT R11, R11, UR4, RZ, 0x3c, !PT ;  /* 0x000000040b0b7c12 */ /* 0x000fe2000f8e3cff */
[----:B------:R-:W-:Y:S07]  /*3a10*/  @P1 BRA `(.L_x_70) ;  /* 0xfffffff800d81947 */ /* 0x000fee000383ffff */
[----:B------:R-:W2:Y:S01]  /*3a20*/  S2UR UR4, SR_CgaCtaId ;  /* 0x00000000000479c3 */ /* 0x000ea20000008800 */
[----:B------:R-:W-:Y:S01]  /*3a30*/  ELECT P0, URZ, PT ;  /* 0x0000000000ff782f */ /* 0x000fe20003800000 */
[----:B------:R-:W-:Y:S01]  /*3a40*/  IMAD.MOV.U32 R0, RZ, RZ, 0x1 ;  /* 0x00000001ff007424 */ /* 0x000fe200078e00ff */
[----:B------:R-:W-:Y:S01]  /*3a50*/  UIADD3 UR6, UPT, UPT, UR6, 0x160, URZ ;  /* 0x0000016006067890 */ /* 0x000fe2000fffe0ff */
[----:B------:R-:W-:Y:S01]  /*3a60*/  SHF.L.U32 R3, R11, 0x1f, RZ ;  /* 0x0000001f0b037819 */ /* 0x000fe200000006ff */
[----:B------:R-:W-:-:S03]  /*3a70*/  UMOV UR5, 0x40 ;  /* 0x0000004000057882 */ /* 0x000fc60000000000 */
[----:B------:R-:W-:Y:S01]  /*3a80*/  UVIRTCOUNT.DEALLOC.SMPOOL 0x80 ;  /* 0x000000800000784c */ /* 0x000fe20000000000 */
[----:B--2---:R-:W-:Y:S02]  /*3a90*/  ULEA UR4, UR4, UR5, 0x18 ;  /* 0x0000000504047291 */ /* 0x004fe4000f8ec0ff */
[----:B------:R-:W-:-:S07]  /*3aa0*/  ULEA UR5, UR17, UR6, 0x3 ;  /* 0x0000000611057291 */ /* 0x000fce000f8e18ff */
[----:B------:R2:W-:Y:S02]  /*3ab0*/  @P0 STS.U8 [UR4+0x1c], R0 ;  /* 0x00001c00ff000988 */ /* 0x0005e40008000004 */
[----:B------:R-:W3:Y:S02]  /*3ac0*/  SYNCS.PHASECHK.TRANS64.TRYWAIT P0, [UR5], R3 ;  /* 0x00000003ff0075a7 */ /* 0x000ee40008001105 */
[----:B--23--:R-:W-:Y:S05]  /*3ad0*/  @!P0 BRA `(.L_x_71) ;  /* 0x0000008000d88947 */ /* 0x00cfea0003800000 */
.L_x_177:
[----:B------:R-:W-:-:S04]  /*3ae0*/  UIADD3 UR7, UPT, UPT, UR17, 0x1, URZ ;  /* 0x0000000111077890 */ /* 0x000fc8000fffe0ff */
[----:B------:R-:W-:-:S04]  /*3af0*/  UISETP.NE.AND UP0, UPT, UR7, 0x2, UPT ;  /* 0x000000020700788c */ /* 0x000fc8000bf05270 */
[----:B------:R-:W-:Y:S02]  /*3b00*/  USEL UR5, URZ, 0x1, UP0 ;  /* 0x00000001ff057887 */ /* 0x000fe40008000000 */
[----:B------:R-:W-:-:S04]  /*3b10*/  USEL UR7, UR7, URZ, UP0 ;  /* 0x000000ff07077287 */ /* 0x000fc80008000000 */
[----:B------:R-:W-:Y:S01]  /*3b20*/  ULEA UR7, UR7, UR6, 0x3 ;  /* 0x0000000607077291 */ /* 0x000fe2000f8e18ff */
[----:B--2---:R-:W-:-:S04]  /*3b30*/  LOP3.LUT R3, R11, UR5, RZ, 0x3c, !PT ;  /* 0x000000050b037c12 */ /* 0x004fc8000f8e3cff */
[----:B------:R-:W-:-:S04]  /*3b40*/  SHF.L.U32 R3, R3, 0x1f, RZ ;  /* 0x0000001f03037819 */ /* 0x000fc800000006ff */
[----:B------:R-:W2:Y:S02]  /*3b50*/  SYNCS.PHASECHK.TRANS64.TRYWAIT P0, [UR7], R3 ;  /* 0x00000003ff0075a7 */ /* 0x000ea40008001107 */
[----:B--2---:R-:W-:Y:S05]  /*3b60*/  @!P0 BRA `(.L_x_72) ;  /* 0x0000008000cc8947 */ /* 0x004fea0003800000 */
.L_x_179:
[----:B------:R-:W-:Y:S01]  /*3b70*/  NOP ;  /* 0x0000000000007918 */ /* 0x000fe20000000000 */
[----:B--2---:R-:W2:Y:S01]  /*3b80*/  LDS R0, [UR4+0x14] ;  /* 0x00001404ff007984 */ /* 0x004ea20008000800 */
[----:B------:R-:W-:Y:S01]  /*3b90*/  ULOP3.LUT UR6, UR19, 0xffff, URZ, 0xc0, !UPT ;  /* 0x0000ffff13067892 */ /* 0x000fe2000f8ec0ff */
[----:B------:R-:W-:Y:S01]  /*3ba0*/  UMOV UR8, 0xffff ;  /* 0x0000ffff00087882 */ /* 0x000fe20000000000 */
[----:B------:R-:W-:Y:S02]  /*3bb0*/  UMOV UR5, 0x1 ;  /* 0x0000000100057882 */ /* 0x000fe40000000000 */
[----:B------:R-:W-:-:S04]  /*3bc0*/  USHF.R.U32.HI UR6, URZ, 0x5, UR6 ;  /* 0x00000005ff067899 */ /* 0x000fc80008011606 */
[----:B------:R-:W-:Y:S02]  /*3bd0*/  USHF.L.U32 UR8, UR8, UR6, URZ ;  /* 0x0000000608087299 */ /* 0x000fe400080006ff */
[----:B------:R-:W-:-:S04]  /*3be0*/  USHF.L.U32 UR5, UR5, UR6, URZ ;  /* 0x0000000605057299 */ /* 0x000fc800080006ff */
[----:B--2---:R-:W-:-:S04]  /*3bf0*/  LOP3.LUT R0, R0, UR8, RZ, 0xc0, !PT ;  /* 0x0000000800007c12 */ /* 0x004fc8000f8ec0ff */
[----:B------:R-:W-:-:S13]  /*3c00*/  ISETP.NE.AND P0, PT, R0, UR8, PT ;  /* 0x0000000800007c0c */ /* 0x000fda000bf05270 */
[----:B------:R-:W-:Y:S05]  /*3c10*/  @P0 BRA `(.L_x_73) ;  /* 0x0000000000580947 */ /* 0x000fea0003800000 */
[----:B------:R-:W2:Y:S02]  /*3c20*/  LDS R0, [UR4+0x18] ;  /* 0x00001804ff007984 */ /* 0x000ea40008000800 */
[----:B--2---:R-:W-:-:S04]  /*3c30*/  LOP3.LUT R0, R0, UR5, RZ, 0xc0, !PT ;  /* 0x0000000500007c12 */ /* 0x004fc8000f8ec0ff */
[----:B------:R-:W-:-:S13]  /*3c40*/  ISETP.NE.AND P0, PT, R0, UR5, PT ;  /* 0x0000000500007c0c */ /* 0x000fda000bf05270 */
[----:B------:R-:W-:Y:S05]  /*3c50*/  @P0 BRA `(.L_x_74) ;  /* 0x00000000003c0947 */ /* 0x000fea0003800000 */
[----:B------:R-:W2:Y:S01]  /*3c60*/  S2R R2, SR_LANEID ;  /* 0x0000000000027919 */ /* 0x000ea20000000000 */
[----:B------:R-:W-:Y:S01]  /*3c70*/  ULOP3.LUT UR8, URZ, UR8, URZ, 0x33, !UPT ;  /* 0x00000008ff087292 */ /* 0x000fe2000f8e33ff */
[----:B------:R-:W-:Y:S01]  /*3c80*/  LOP3.LUT R4, RZ, UR5, RZ, 0x33, !PT ;  /* 0x00000005ff047c12 */ /* 0x000fe2000f8e33ff */
[----:B------:R-:W-:Y:S02]  /*3c90*/  VOTEU.ANY UR7, UPT, PT ;  /* 0x0000000000077886 */ /* 0x000fe400038e0100 */
[----:B------:R-:W-:Y:S01]  /*3ca0*/  UFLO.U32 UR7, UR7 ;  /* 0x00000007000772bd */ /* 0x000fe200080e0000 */
[----:B------:R-:W3:Y:S01]  /*3cb0*/  REDUX UR5, R4 ;  /* 0x00000000040573c4 */ /* 0x000ee20000000000 */
[----:B------:R-:W-:-:S06]  /*3cc0*/  IMAD.U32 R0, RZ, RZ, UR8 ;  /* 0x00000008ff007e24 */ /* 0x000fcc000f8e00ff */
[----:B------:R1:W-:Y:S01]  /*3cd0*/  UTCATOMSWS.AND URZ, UR8 ;  /* 0x0000000800ff79e3 */ /* 0x0003e20008000000 */
[----:B------:R-:W4:Y:S01]  /*3ce0*/  REDUX UR6, R0 ;  /* 0x00000000000673c4 */ /* 0x000f220000000000 */
[----:B--2---:R-:W-:Y:S01]  /*3cf0*/  ISETP.EQ.U32.AND P0, PT, R2, UR7, PT ;  /* 0x0000000702007c0c */ /* 0x004fe2000bf02070 */
[----:B---3--:R-:W-:Y:S01]  /*3d00*/  IMAD.U32 R2, RZ, RZ, UR5 ;  /* 0x00000005ff027e24 */ /* 0x008fe2000f8e00ff */
[----:B----4-:R-:W-:-:S11]  /*3d10*/  MOV R3, UR6 ;  /* 0x0000000600037c02 */ /* 0x010fd60008000f00 */
[----:B------:R1:W-:Y:S04]  /*3d20*/  @P0 ATOMS.AND RZ, [UR4+0x14], R3 ;  /* 0x00001403ffff098c */ /* 0x0003e8000a800004 */
[----:B------:R1:W-:Y:S01]  /*3d30*/  @P0 ATOMS.AND RZ, [UR4+0x18], R2 ;  /* 0x00001802ffff098c */ /* 0x0003e2000a800004 */
[----:B------:R-:W-:Y:S05]  /*3d40*/  BRA `(.L_x_75) ;  /* 0x0000000000147947 */ /* 0x000fea0003800000 */
.L_x_74:
[----:B------:R-:W-:Y:S02]  /*3d50*/  MOV R2, 0x3d70 ;  /* 0x00003d7000027802 */ /* 0x000fe40000000f00 */
[----:B-1--45:R-:W-:Y:S05]  /*3d60*/  CALL.REL.NOINC `($__internal_0_$__cuda_sm10x_tcgen05_guardrail_trap_col_being_dealloced_not_returned_by_alloc) ;  /* 0x0000008400b07944 */ /* 0x032fea0003c00000 */
[----:B------:R-:W-:Y:S05]  /*3d70*/  BRA `(.L_x_75) ;  /* 0x0000000000087947 */ /* 0x000fea0003800000 */
.L_x_73:
[----:B------:R-:W-:Y:S02]  /*3d80*/  MOV R2, 0x3da0 ;  /* 0x00003da000027802 */ /* 0x000fe40000000f00 */
[----:B-1--45:R-:W-:Y:S05]  /*3d90*/  CALL.REL.NOINC `($__internal_2_$__cuda_sm10x_tcgen05_guardrail_trap_unallocated_columns_being_dealloced) ;  /* 0x0000008400bc7944 */ /* 0x032fea0003c00000 */
.L_x_75:
[----:B------:R-:W-:Y:S01]  /*3da0*/  NOP ;  /* 0x0000000000007918 */ /* 0x000fe20000000000 */
[----:B-1----:R-:W-:Y:S05]  /*3db0*/  EXIT ;  /* 0x000000000000794d */ /* 0x002fea0003800000 */
.L_x_59:
[----:B------:R-:W-:-:S09]  /*3dc0*/  UISETP.NE.OR UP2, UPT, UR8, 0x3, !UP2 ;  /* 0x000000030800788c */ /* 0x000fd2000d745670 */
[----:B------:R-:W-:Y:S05]  /*3dd0*/  BRA.U UP2, `(.L_x_76) ;  /* 0x0000001102147547 */ /* 0x000fea000b800000 */
[----:B------:R-:W1:Y:S01]  /*3de0*/  LDC R0, c[0x0][0xb30] ;  /* 0x0002cc00ff007b82 */ /* 0x000e620000000800 */
[----:B------:R-:W2:Y:S01]  /*3df0*/  LDCU.64 UR8, c[0x0][0x888] ;  /* 0x00011100ff0877ac */ /* 0x000ea20008000a00 */
[----:B------:R-:W-:Y:S02]  /*3e00*/  HFMA2 R29, -RZ, RZ, 0, 0 ;  /* 0x00000000ff1d7431 */ /* 0x000fe400000001ff */
[----:B------:R-:W-:Y:S01]  /*3e10*/  IMAD.MOV.U32 R31, RZ, RZ, 0x1 ;  /* 0x00000001ff1f7424 */ /* 0x000fe200078e00ff */
[----:B------:R-:W-:Y:S01]  /*3e20*/  MOV R23, 0x2000 ;  /* 0x0000200000177802 */ /* 0x000fe20000000f00 */
[----:B------:R-:W4:Y:S01]  /*3e30*/  LDCU.64 UR4, c[0x0][0x890] ;  /* 0x00011200ff0477ac */ /* 0x000f220008000a00 */
[----:B------:R-:W-:Y:S01]  /*3e40*/  IMAD.MOV.U32 R30, RZ, RZ, RZ ;  /* 0x000000ffff1e7224 */ /* 0x000fe200078e00ff */
[----:B------:R-:W3:Y:S01]  /*3e50*/  LDC R19, c[0x0][0x370] ;  /* 0x0000dc00ff137b82 */ /* 0x000ee20000000800 */
[----:B------:R-:W-:Y:S01]  /*3e60*/  UMOV UR7, 0x400 ;  /* 0x0000040000077882 */ /* 0x000fe20000000000 */
[----:B------:R-:W-:-:S02]  /*3e70*/  UPLOP3.LUT UP1, UPT, UPT, UPT, UPT, 0x40, 0x4 ;  /* 0x000000000004789c */ /* 0x000fc40003f2e870 */
[----:B------:R-:W-:-:S04]  /*3e80*/  ULEA UR7, UR37, UR7, 0x18 ;  /* 0x0000000725077291 */ /* 0x000fc8000f8ec0ff */
[----:B------:R-:W3:Y:S01]  /*3e90*/  LDC R2, c[0x0][0xb0c] ;  /* 0x0002c300ff027b82 */ /* 0x000ee20000000800 */
[----:B------:R-:W-:Y:S02]  /*3ea0*/  UIADD3 UR13, UPT, UPT, UR7, 0xf8, URZ ;  /* 0x000000f8070d7890 */ /* 0x000fe4000fffe0ff */
[----:B--2---:R-:W-:Y:S02]  /*3eb0*/  UISETP.NE.U32.AND UP2, UPT, UR8, URZ, UPT ;  /* 0x000000ff0800728c */ /* 0x004fe4000bf45070 */
[----:B------:R-:W-:Y:S02]  /*3ec0*/  UIADD3 UR33, UPT, UPT, UR7, 0xe0, URZ ;  /* 0x000000e007217890 */ /* 0x000fe4000fffe0ff */
[----:B----4-:R-:W-:Y:S01]  /*3ed0*/  UISETP.NE.U32.AND UP3, UPT, UR4, URZ, UPT ;  /* 0x000000ff0400728c */ /* 0x010fe2000bf65070 */
[----:B------:R-:W2:Y:S01]  /*3ee0*/  LDC R18, c[0x0][0xb20] ;  /* 0x0002c800ff127b82 */ /* 0x000ea20000000800 */
[----:B-1----:R-:W-:Y:S01]  /*3ef0*/  ISETP.NE.AND P1, PT, R0, 0x1, PT ;  /* 0x000000010000780c */ /* 0x002fe20003f25270 */
[----:B------:R-:W-:-:S02]  /*3f00*/  UISETP.NE.AND.EX UP2, UPT, UR9, URZ, UPT, UP2 ;  /* 0x000000ff0900728c */ /* 0x000fc4000bf45320 */
[----:B------:R-:W-:Y:S02]  /*3f10*/  UIADD3 UR25, UPT, UPT, UR7, 0xe8, URZ ;  /* 0x000000e807197890 */ /* 0x000fe4000fffe0ff */
[----:B------:R-:W-:Y:S02]  /*3f20*/  UIADD3 UR17, UPT, UPT, UR7, 0xf0, URZ ;  /* 0x000000f007117890 */ /* 0x000fe4000fffe0ff */
[----:B------:R-:W1:Y:S01]  /*3f30*/  LDC.64 R32, c[0x0][0x348] ;  /* 0x0000d200ff207b82 */ /* 0x000e620000000a00 */
[----:B------:R-:W-:Y:S02]  /*3f40*/  UPRMT UR13, UR37, 0x654, UR13 ;  /* 0x00000654250d7896 */ /* 0x000fe4000800000d */
[----:B------:R-:W-:-:S05]  /*3f50*/  UISETP.NE.AND.EX UP3, UPT, UR5, URZ, UPT, UP3 ;  /* 0x000000ff0500728c */ /* 0x000fca000bf65330 */
[----:B------:R-:W4:Y:S08]  /*3f60*/  LDC.64 R16, c[0x0][0xb10] ;  /* 0x0002c400ff107b82 */ /* 0x000f300000000a00 */
[----:B------:R-:W1:Y:S08]  /*3f70*/  LDC.64 R6, c[0x0][0xb18] ;  /* 0x0002c600ff067b82 */ /* 0x000e700000000a00 */
[----:B------:R-:W1:Y:S08]  /*3f80*/  LDC.64 R4, c[0x0][0xb28] ;  /* 0x0002ca00ff047b82 */ /* 0x000e700000000a00 */
[----:B--23--:R-:W1:Y:S02]  /*3f90*/  LDC R22, c[0x0][0x374] ;  /* 0x0000dd00ff167b82 */ /* 0x00ce640000000800 */
.L_x_87:
[C---:B------:R-:W-:Y:S02]  /*3fa0*/  LEA R0, R30.reuse, UR7, 0x3 ;  /* 0x000000071e007c11 */ /* 0x040fe4000f8e18ff */
[----:B------:R-:W-:Y:S02]  /*3fb0*/  SHF.L.U32 R3, R29, 0x1f, RZ ;  /* 0x0000001f1d037819 */ /* 0x000fe400000006ff */
[----:B------:R-:W-:Y:S02]  /*3fc0*/  LEA R24, R30, UR7, 0x4 ;  /* 0x000000071e187c11 */ /* 0x000fe4000f8e20ff */
[----:B--2---:R-:W2:Y:S02]  /*3fd0*/  SYNCS.PHASECHK.TRANS64.TRYWAIT P0, [R0+URZ+0x130], R3 ;  /* 0x00013003000075a7 */ /* 0x004ea400080011ff */
[----:B--2---:R-:W-:Y:S05]  /*3fe0*/  @!P0 BRA `(.L_x_77) ;  /* 0x0000007c00c48947 */ /* 0x004fea0003800000 */
.L_x_180:
[----:B------:R-:W-:Y:S01]  /*3ff0*/  ISETP.GE.AND P0, PT, R72, 0x1, PT ;  /* 0x000000014800780c */ /* 0x000fe20003f06270 */
[----:B------:R-:W3:Y:S01]  /*4000*/  LDS.128 R24, [R24+0x1a0] ;  /* 0x0001a00018187984 */ /* 0x000ee20000000c00 */
[----:B--2---:R-:W-:Y:S01]  /*4010*/  VIADD R0, R0, 0x140 ;  /* 0x0000014000007836 */ /* 0x004fe20000000000 */
[----:B------:R-:W-:Y:S01]  /*4020*/  @!PT LDS RZ, [RZ] ;  /* 0x00000000fffff984 */ /* 0x000fe20000000800 */
[----:B------:R-:W-:Y:S01]  /*4030*/  @!PT LDS RZ, [RZ] ;  /* 0x00000000fffff984 */ /* 0x000fe20000000800 */
[----:B------:R-:W-:Y:S01]  /*4040*/  @!PT LDS RZ, [RZ] ;  /* 0x00000000fffff984 */ /* 0x000fe20000000800 */
[----:B------:R-:W-:Y:S01]  /*4050*/  @!PT LDS RZ, [RZ] ;  /* 0x00000000fffff984 */ /* 0x000fe20000000800 */
[----:B------:R2:W-:Y:S06]  /*4060*/  MEMBAR.ALL.CTA ;  /* 0x0000000000007992 */ /* 0x0005ec0000008000 */
[----:B--2---:R-:W2:Y:S01]  /*4070*/  FENCE.VIEW.ASYNC.S ;  /* 0x00000000000073c6 */ /* 0x004ea20000000000 */
[----:B------:R-:W-:Y:S04]  /*4080*/  PRMT R0, RZ, 0x654, R0 ;  /* 0x00000654ff007816 */ /* 0x000fe80000000000 */
[----:B--2---:R2:W-:Y:S01]  /*4090*/  SYNCS.ARRIVE.TRANS64.RED.A1T0 RZ, [R0+URZ], RZ ;  /* 0x000000ff00ff79a7 */ /* 0x0045e200081004ff */
[----:B---3--:R-:W-:Y:S11]  /*40a0*/  LOP3.LUT P3, RZ, R26, 0x1, RZ, 0xc0, !PT ;  /* 0x000000011aff7812 */ /* 0x008ff6000786c0ff */
[----:B------:R-:W-:Y:S02]  /*40b0*/  @!UPT UIADD3 URZ, UPT, UPT, URZ, URZ, URZ ;  /* 0x000000fffffff290 */ /* 0x000fe4000fffe0ff */
[----:B------:R-:W-:Y:S02]  /*40c0*/  @P3 MOV R13, R24 ;  /* 0x00000018000d3202 */ /* 0x000fe40000000f00 */
[----:B------:R-:W-:Y:S01]  /*40d0*/  @P3 LOP3.LUT R8, R25, 0xffff, RZ, 0xc0, !PT ;  /* 0x0000ffff19083812 */ /* 0x000fe200078ec0ff */
[----:B--2---:R-:W-:Y:S06]  /*40e0*/  @!P0 BRA `(.L_x_78) ;  /* 0x0000000000a48947 */ /* 0x004fec0003800000 */
[----:B-1----:R-:W-:Y:S01]  /*40f0*/  IMAD.HI.U32 R35, R22, R7, RZ ;  /* 0x0000000716237227 */ /* 0x002fe200078e00ff */
[----:B------:R-:W-:Y:S02]  /*4100*/  ISETP.NE.AND P0, PT, R6, 0x1, PT ;  /* 0x000000010600780c */ /* 0x000fe40003f05270 */
[----:B------:R-:W-:Y:S01]  /*4110*/  ISETP.NE.AND P2, PT, R72, 0x1, PT ;  /* 0x000000014800780c */ /* 0x000fe20003f45270 */
[----:B----4-:R-:W-:Y:S01]  /*4120*/  IMAD.HI.U32 R34, R19, R16, RZ ;  /* 0x0000001013227227 */ /* 0x010fe200078e00ff */
[----:B------:R-:W-:Y:S02]  /*4130*/  SHF.R.U32.HI R35, RZ, R18, R35 ;  /* 0x00000012ff237219 */ /* 0x000fe40000011623 */
[----:B------:R-:W-:Y:S01]  /*4140*/  ISETP.NE.AND P4, PT, R2, 0x1, PT ;  /* 0x000000010200780c */ /* 0x000fe20003f85270 */
[----:B------:R-:W-:Y:S01]  /*4150*/  IMAD.HI.U32 R36, R13, R16, RZ ;  /* 0x000000100d247227 */ /* 0x000fe200078e00ff */
[----:B------:R-:W-:Y:S02]  /*4160*/  SHF.R.U32.HI R34, RZ, R17, R34 ;  /* 0x00000011ff227219 */ /* 0x000fe40000011622 */
[----:B------:R-:W-:Y:S01]  /*4170*/  SEL R3, R22, R35, !P0 ;  /* 0x0000002316037207 */ /* 0x000fe20004000000 */
[C---:B------:R-:W-:Y:S01]  /*4180*/  IMAD.HI.U32 R35, R8.reuse, R7, RZ ;  /* 0x0000000708237227 */ /* 0x040fe200078e00ff */
[----:B------:R-:W-:Y:S02]  /*4190*/  SEL R11, R19, R34, !P4 ;  /* 0x00000022130b7207 */ /* 0x000fe40006000000 */
[----:B------:R-:W-:Y:S01]  /*41a0*/  SHF.R.U32.HI R36, RZ, R17, R36 ;  /* 0x00000011ff247219 */ /* 0x000fe20000011624 */
[----:B------:R-:W-:Y:S01]  /*41b0*/  IMAD.HI.U32 R38, R3, R4, RZ ;  /* 0x0000000403267227 */ /* 0x000fe200078e00ff */
[----:B------:R-:W-:Y:S03]  /*41c0*/  SHF.R.U32.HI R35, RZ, R18, R35 ;  /* 0x00000012ff237219 */ /* 0x000fe60000011623 */
[----:B------:R-:W-:Y:S01]  /*41d0*/  IMAD.HI.U32 R34, R11, R4, RZ ;  /* 0x000000040b227227 */ /* 0x000fe200078e00ff */
[----:B------:R-:W-:Y:S02]  /*41e0*/  @P2 SHF.R.U32.HI R3, RZ, R5, R38 ;  /* 0x00000005ff032219 */ /* 0x000fe40000011626 */
[----:B------:R-:W-:Y:S02]  /*41f0*/  SEL R9, R8, R35, !P0 ;  /* 0x0000002308097207 */ /* 0x000fe40004000000 */
[----:B------:R-:W-:Y:S01]  /*4200*/  @P2 SHF.R.U32.HI R11, RZ, R5, R34 ;  /* 0x00000005ff0b2219 */ /* 0x000fe20000011622 */
[C---:B------:R-:W-:Y:S01]  /*4210*/  IMAD R10, R72.reuse, R3, RZ ;  /* 0x00000003480a7224 */ /* 0x040fe200078e02ff */
[----:B------:R-:W-:Y:S01]  /*4220*/  SEL R3, R13, R36, !P4 ;  /* 0x000000240d037207 */ /* 0x000fe20006000000 */
[C---:B------:R-:W-:Y:S03]  /*4230*/  IMAD.HI.U32 R14, R9.reuse, R4, RZ ;  /* 0x00000004090e7227 */ /* 0x040fe600078e00ff */
[----:B------:R-:W-:Y:S01]  /*4240*/  ISETP.GE.AND P0, PT, R9, R10, PT ;  /* 0x0000000a0900720c */ /* 0x000fe20003f06270 */
[C---:B------:R-:W-:Y:S01]  /*4250*/  IMAD R12, R72.reuse, R11, RZ ;  /* 0x0000000b480c7224 */ /* 0x040fe200078e02ff */
[-C--:B------:R-:W-:Y:S04]  /*4260*/  SHF.R.U32.HI R14, RZ, R5.reuse, R14 ;  /* 0x00000005ff0e7219 */ /* 0x080fe8000001160e */
[----:B------:R-:W-:Y:S02]  /*4270*/  ISETP.GE.OR P0, PT, R3, R12, P0 ;  /* 0x0000000c0300720c */ /* 0x000fe40000706670 */
[----:B------:R-:W-:Y:S05]  /*4280*/  SEL R15, R9, R14, !P2 ;  /* 0x0000000e090f7207 */ /* 0x000fea0005000000 */
[----:B------:R-:W-:Y:S04]  /*4290*/  IMAD.MOV R14, RZ, RZ, -R15 ;  /* 0x000000ffff0e7224 */ /* 0x000fe800078e0a0f */
[----:B------:R-:W-:Y:S02]  /*42a0*/  IMAD R14, R72, R14, R9 ;  /* 0x0000000e480e7224 */ /* 0x000fe400078e0209 */
[C---:B------:R-:W-:Y:S05]  /*42b0*/  @!P0 IMAD.HI.U32 R10, R3.reuse, R4, RZ ;  /* 0x00000004030a8227 */ /* 0x040fea00078e00ff */
[----:B------:R-:W-:Y:S04]  /*42c0*/  @!P0 SHF.R.U32.HI R10, RZ, R5, R10 ;  /* 0x00000005ff0a8219 */ /* 0x000fe8000001160a */
[----:B------:R-:W-:Y:S01]  /*42d0*/  @!P0 SEL R0, R3, R10, !P2 ;  /* 0x0000000a03008207 */ /* 0x000fe20005000000 */
[----:B------:R-:W-:Y:S03]  /*42e0*/  IMAD.MOV R10, RZ, RZ, -R3 ;  /* 0x000000ffff0a7224 */ /* 0x000fe600078e0a03 */
[----:B------:R-:W-:Y:S01]  /*42f0*/  @!P0 IADD3 R15, PT, PT, R15, -R0, RZ ;  /* 0x800000000f0f8210 */ /* 0x000fe20007ffe0ff */
[----:B------:R-:W-:Y:S01]  /*4300*/  @!P0 IMAD R0, R11, R14, R0 ;  /* 0x0000000e0b008224 */ /* 0x000fe200078e0200 */
[----:B------:R-:W-:Y:S01]  /*4310*/  IADD3 R11, PT, PT, -R9, RZ, RZ ;  /* 0x000000ff090b7210 */ /* 0x000fe20007ffe1ff */
[----:B------:R-:W-:Y:S02]  /*4320*/  IMAD R13, R2, R10, R13 ;  /* 0x0000000a020d7224 */ /* 0x000fe400078e020d */
[----:B------:R-:W-:Y:S02]  /*4330*/  @!P0 IMAD R9, R15, R72, R3 ;  /* 0x000000480f098224 */ /* 0x000fe400078e0203 */
[----:B------:R-:W-:Y:S02]  /*4340*/  @!P0 IMAD.MOV.U32 R3, RZ, RZ, R0 ;  /* 0x000000ffff038224 */ /* 0x000fe400078e0000 */
[----:B------:R-:W-:Y:S02]  /*4350*/  IMAD R8, R6, R11, R8 ;  /* 0x0000000b06087224 */ /* 0x000fe400078e0208 */
[----:B------:R-:W-:Y:S02]  /*4360*/  IMAD R13, R3, R2, R13 ;  /* 0x00000002030d7224 */ /* 0x000fe400078e020d */
[----:B------:R-:W-:Y:S02]  /*4370*/  IMAD R8, R9, R6, R8 ;  /* 0x0000000609087224 */ /* 0x000fe400078e0208 */
.L_x_78:
[----:B------:R-:W-:Y:S05]  /*4380*/  BRA.U UP1, `(.L_x_79) ;  /* 0x0000000101107547 */ /* 0x000fea000b800000 */
[----:B------:R-:W-:Y:S04]  /*4390*/  MOV R0, UR6 ;  /* 0x0000000600007c02 */ /* 0x000fe80008000f00 */
[----:B------:R-:W-:Y:S04]  /*43a0*/  SHF.L.U32 R3, R0, 0x1f, RZ ;  /* 0x0000001f00037819 */ /* 0x000fe800000006ff */
[----:B------:R-:W2:Y:S02]  /*43b0*/  SYNCS.PHASECHK.TRANS64.TRYWAIT P0, [UR7+0x128], R3 ;  /* 0x00012803ff0075a7 */ /* 0x000ea40008001107 */
[----:B--2---:R-:W-:Y:S05]  /*43c0*/  @!P0 BRA `(.L_x_80) ;  /* 0x0000007800e08947 */ /* 0x004fea0003800000 */
.L_x_79:
[----:B------:R-:W-:Y:S02]  /*43d0*/  R2UR UR35, R21 ;  /* 0x00000000152372ca */ /* 0x000fe400000e0000 */
[----:B------:R-:W-:Y:S02]  /*43e0*/  R2UR UR34, R20 ;  /* 0x00000000142272ca */ /* 0x000fe400000e0000 */
[----:B------:R-:W-:Y:S02]  /*43f0*/  ISETP.NE.U32.AND P2, PT, RZ, UR4, PT ;  /* 0x00000004ff007c0c */ /* 0x000fe4000bf45070 */
[----:B------:R-:W-:Y:S02]  /*4400*/  SHF.L.U32 R12, R31, 0x1f, RZ ;  /* 0x0000001f1f0c7819 */ /* 0x000fe400000006ff */
[----:B------:R-:W-:Y:S05]  /*4410*/  ISETP.NE.AND.EX P2, PT, RZ, UR5, PT, P2 ;  /* 0x00000005ff007c0c */ /* 0x000fea000bf45320 */
[----:B------:R-:W-:Y:S02]  /*4420*/  USHF.L.U32 UR35, UR35, 0x7, URZ ;  /* 0x0000000723237899 */ /* 0x000fe400080006ff */
[----:B------:R-:W-:Y:S01]  /*4430*/  USHF.L.U32 UR34, UR34, 0x8, URZ ;  /* 0x0000000822227899 */ /* 0x000fe200080006ff */
[----:B------:R-:W-:Y:S11]  /*4440*/  BRA.U !UP3, `(.L_x_81) ;  /* 0x000000010b347547 */ /* 0x000ff6000b800000 */
[----:B------:R-:W-:Y:S01]  /*4450*/  UPLOP3.LUT UP0, UPT, UPT, UPT, UP2, 0x80, 0x8 ;  /* 0x000000000008789c */ /* 0x000fe20003f0f020 */
[----:B--2---:R-:W-:Y:S02]  /*4460*/  HFMA2 R0, -RZ, RZ, 0, 5.9604644775390625e-08 ;  /* 0x00000001ff007431 */ /* 0x004fe400000001ff */
[----:B------:R-:W-:Y:S03]  /*4470*/  IMAD.MOV.U32 R171, RZ, RZ, 0x1 ;  /* 0x00000001ffab7424 */ /* 0x000fe600078e00ff */
[----:B------:R-:W-:Y:S05]  /*4480*/  PLOP3.LUT P0, PT, PT, PT, UP0, 0x80, 0x8 ;  /* 0x000000000008781c */ /* 0x000fea0003f0f008 */
[----:B------:R-:W2:Y:S01]  /*4490*/  @UP0 LDCU.64 UR10, c[0x0][0x888] ;  /* 0x00011100ff0a07ac */ /* 0x000ea20008000a00 */
[----:B------:R-:W-:Y:S07]  /*44a0*/  @UP0 UIMAD UR8, UR36, UR4, URZ ;  /* 0x00000004240802a4 */ /* 0x000fee000f8e02ff */
[----:B------:R-:W-:Y:S01]  /*44b0*/  @!P0 PRMT R171, R0, 0x7610, R171 ;  /* 0x0000761000ab8816 */ /* 0x000fe200000000ab */
[----:B--2---:R-:W-:Y:S03]  /*44c0*/  @UP0 UIMAD.WIDE UR10, UR8, 0x4, UR10 ;  /* 0x00000004080a08a5 */ /* 0x004fe6000f8e020a */
[----:B------:R-:W2:Y:S03]  /*44d0*/  @!UP0 LDCU UR8, c[0x0][0x880] ;  /* 0x00011000ff0887ac */ /* 0x000ea60008000800 */
[----:B------:R-:W-:Y:S01]  /*44e0*/  IMAD.U32 R10, RZ, RZ, UR10 ;  /* 0x0000000aff0a7e24 */ /* 0x000fe2000f8e00ff */
[----:B------:R-:W-:Y:S05]  /*44f0*/  MOV R11, UR11 ;  /* 0x0000000b000b7c02 */ /* 0x000fea0008000f00 */
[----:B-----5:R3:W5:Y:S02]  /*4500*/  @P0 LDG.E R81, desc[UR46][R10.64] ;  /* 0x0000002e0a510981 */ /* 0x020764000c1e1900 */
[----:B--23--:R-:W-:Y:S07]  /*4510*/  @!P0 IMAD.U32 R81, RZ, RZ, UR8 ;  /* 0x00000008ff518e24 */ /* 0x00cfee000f8e00ff */
.L_x_81:
[----:B-----5:R-:W-:Y:S01]  /*4520*/  @!P2 FSETP.EQ.AND P0, PT, R81, RZ, PT ;  /* 0x000000ff5100a20b */ /* 0x020fe20003f02000 */
[----:B------:R-:W-:Y:S01]  /*4530*/  @!UPT UIADD3 URZ, UPT, UPT, URZ, URZ, URZ ;  /* 0x000000fffffff290 */ /* 0x000fe2000fffe0ff */
[----:B------:R-:W-:Y:S11]  /*4540*/  @!P2 BRA `(.L_x_82) ;  /* 0x000000000014a947 */ /* 0x000ff60003800000 */
[----:B------:R-:W-:Y:S02]  /*4550*/  LOP3.LUT P2, RZ, R171, 0xff, RZ, 0xc0, !PT ;  /* 0x000000ffabff7812 */ /* 0x000fe4000784c0ff */
[----:B------:R-:W-:Y:S04]  /*4560*/  PLOP3.LUT P0, PT, PT, PT, UP0, 0x80, 0x8 ;  /* 0x000000000008781c */ /* 0x000fe80003f0f008 */
[----:B------:R-:W-:Y:S07]  /*4570*/  PLOP3.LUT P0, PT, P0, PT, PT, 0x8, 0x80 ;  /* 0x000000000080781c */ /* 0x000fee000070e170 */
[----:B------:R-:W-:Y:S11]  /*4580*/  @P2 FSETP.EQ.AND P0, PT, R81, RZ, PT ;  /* 0x000000ff5100220b */ /* 0x000ff60003f02000 */
[----:B------:R-:W-:Y:S02]  /*4590*/  @!UPT UIADD3 URZ, UPT, UPT, URZ, URZ, URZ ;  /* 0x000000fffffff290 */ /* 0x000fe4000fffe0ff */
.L_x_82:
[----:B------:R-:W3:Y:S01]  /*45a0*/  SYNCS.PHASECHK.TRANS64.TRYWAIT P2, [UR7+0x100], R12 ;  /* 0x0001000cff0075a7 */ /* 0x000ee20008041107 */
[----:B------:R-:W-:Y:S04]  /*45b0*/  ELECT P4, URZ, PT ;  /* 0x0000000000ff782f */ /* 0x000fe80003880000 */
[----:B------:R-:W-:Y:S11]  /*45c0*/  PLOP3.LUT P4, PT, P0, P4, PT, 0xf2, 0x2f ;  /* 0x00000000002f781c */ /* 0x000ff60000789e72 */
[----:B------:R-:W-:Y:S02]  /*45d0*/  @!UPT UIADD3 URZ, UPT, UPT, URZ, URZ, URZ ;  /* 0x000000fffffff290 */ /* 0x000fe4000fffe0ff */
[----:B-1----:R-:W-:Y:S05]  /*45e0*/  @!P4 IADD3 R9, P0, PT, R32, 0x580, RZ ;  /* 0x000005802009c810 */ /* 0x002fea0007f1e0ff */
[----:B--2---:R-:W-:Y:S01]  /*45f0*/  @!P4 IMAD.X R0, RZ, RZ, R33, P0 ;  /* 0x000000ffff00c224 */ /* 0x004fe200000e0621 */
[----:B---3--:R-:W-:Y:S07]  /*4600*/  @!P2 BRA `(.L_x_83) ;  /* 0x000000780068a947 */ /* 0x008fee0003800000 */
.L_x_183:
[----:B------:R-:W-:Y:S01]  /*4610*/  @!P4 R2UR UR8, R0 ;  /* 0x000000000008c2ca */ /* 0x000fe200000e0000 */
[----:B------:R-:W-:Y:S01]  /*4620*/  VOTEU.ALL UP1, P4 ;  /* 0x0000000000ff7886 */ /* 0x000fe20002020000 */
[----:B------:R-:W-:Y:S01]  /*4630*/  @!P4 R2UR UR9, R9 ;  /* 0x000000000909c2ca */ /* 0x000fe200000e0000 */
[----:B------:R-:W-:Y:S01]  /*4640*/  @!P4 IMAD.MOV.U32 R0, RZ, RZ, 0x2000 ;  /* 0x00002000ff00c424 */ /* 0x000fe200078e00ff */
[----:B------:R-:W-:Y:S01]  /*4650*/  UMOV UR10, 0x0 ;  /* 0x00000000000a7882 */ /* 0x000fe20000000000 */
[----:B------:R-:W-:Y:S01]  /*4660*/  UMOV UR11, 0x10000000 ;  /* 0x10000000000b7882 */ /* 0x000fe20000000000 */
[----:B------:R-:W-:Y:S01]  /*4670*/  @!UP1 UIADD3 UR32, UPT, UPT, UR7, 0x200, URZ ;  /* 0x0000020007209890 */ /* 0x000fe2000fffe0ff */
[----:B------:R-:W-:Y:S01]  /*4680*/  @!P4 IADD3 R9, P0, PT, R32, 0x580, RZ ;  /* 0x000005802009c810 */ /* 0x000fe20007f1e0ff */
[----:B------:R-:W-:Y:S05]  /*4690*/  VOTEU.ALL UP1, P4 ;  /* 0x0000000000ff7886 */ /* 0x000fea0002020000 */
[----:B------:R-:W-:Y:S01]  /*46a0*/  IMAD.U32 R11, RZ, RZ, UR8 ;  /* 0x00000008ff0b7e24 */ /* 0x000fe2000f8e00ff */
[----:B------:R-:W-:Y:S01]  /*46b0*/  UPRMT UR8, UR37, 0x654, UR33 ;  /* 0x0000065425087896 */ /* 0x000fe20008000021 */
[----:B------:R-:W-:Y:S03]  /*46c0*/  IMAD.U32 R10, RZ, RZ, UR9 ;  /* 0x00000009ff0a7e24 */ /* 0x000fe6000f8e00ff */
[----:B------:R-:W-:Y:S02]  /*46d0*/  @!P4 R2UR UR15, R11 ;  /* 0x000000000b0fc2ca */ /* 0x000fe400000e0000 */
[----:B------:R-:W-:Y:S11]  /*46e0*/  @!P4 R2UR UR14, R10 ;  /* 0x000000000a0ec2ca */ /* 0x000ff600000e0000 */
[----:B------:R-:W-:Y:S02]  /*46f0*/  @!UPT UIADD3 URZ, UPT, UPT, URZ, URZ, URZ ;  /* 0x000000fffffff290 */ /* 0x000fe4000fffe0ff */
[----:B------:R2:W-:Y:S01]  /*4700*/  @!UP1 UTMALDG.3D [UR32], [UR14], desc[UR10] ;  /* 0x00000a200e0095b4 */ /* 0x0005e20008011000 */
[----:B------:R3:W-:Y:S01]  /*4710*/  @!P4 SYNCS.ARRIVE.TRANS64.RED.A0TR RZ, [UR7+0xe0], R0 ;  /* 0x0000e000ffffc9a7 */ /* 0x0007e20008300407 */
[----:B------:R-:W-:Y:S01]  /*4720*/  SYNCS.ARRIVE.TRANS64.RED.A1T0 RZ, [UR8], RZ ;  /* 0x000000ffffff79a7 */ /* 0x000fe20008100408 */
[----:B---3--:R-:W-:Y:S01]  /*4730*/  @!P4 IMAD.X R0, RZ, RZ, R33, P0 ;  /* 0x000000ffff00c224 */ /* 0x008fe200000e0621 */
[----:B------:R-:W3:Y:S02]  /*4740*/  SYNCS.PHASECHK.TRANS64.TRYWAIT P2, [UR7+0x108], R12 ;  /* 0x0001080cff0075a7 */ /* 0x000ee40008041107 */
[----:B--23--:R-:W-:Y:S05]  /*4750*/  @!P2 BRA `(.L_x_84) ;  /* 0x00000078002ca947 */ /* 0x00cfea0003800000 */
.L_x_185:
        /* <DEDUP_REMOVED lines=8> */
[----:B------:R-:W-:Y:S01]  /*47e0*/  @!UP1 UIADD3 UR24, UPT, UPT, UR7, 0x2200, URZ ;  /* 0x0000220007189890 */ /* 0x000fe2000fffe0ff */
[----:B------:R-:W-:Y:S01]  /*47f0*/  VOTEU.ALL UP1, P4 ;  /* 0x0000000000ff7886 */ /* 0x000fe20002020000 */
[----:B------:R-:W-:Y:S01]  /*4800*/  UMOV UR27, UR35 ;  /* 0x00000023001b7c82 */ /* 0x000fe20008000000 */
[----:B------:R-:W-:Y:S02]  /*4810*/  UMOV UR28, UR36 ;  /* 0x00000024001c7c82 */ /* 0x000fe40008000000 */
[----:B------:R-:W-:Y:S01]  /*4820*/  IMAD.U32 R11, RZ, RZ, UR8 ;  /* 0x00000008ff0b7e24 */ /* 0x000fe2000f8e00ff */
[----:B------:R-:W-:Y:S01]  /*4830*/  UPRMT UR8, UR37, 0x654, UR25 ;  /* 0x0000065425087896 */ /* 0x000fe20008000019 */
[----:B------:R-:W-:Y:S02]  /*4840*/  IMAD.U32 R10, RZ, RZ, UR9 ;  /* 0x00000009ff0a7e24 */ /* 0x000fe4000f8e00ff */
[----:B------:R-:W-:Y:S01]  /*4850*/  @!P4 IMAD.X R20, RZ, RZ, R33, P0 ;  /* 0x000000ffff14c224 */ /* 0x000fe200000e0621 */
[----:B------:R-:W-:Y:S02]  /*4860*/  @!P4 R2UR UR15, R11 ;  /* 0x000000000b0fc2ca */ /* 0x000fe400000e0000 */
[----:B------:R-:W-:Y:S11]  /*4870*/  @!P4 R2UR UR14, R10 ;  /* 0x000000000a0ec2ca */ /* 0x000ff600000e0000 */
[----:B------:R-:W-:Y:S02]  /*4880*/  @!UPT UIADD3 URZ, UPT, UPT, URZ, URZ, URZ ;  /* 0x000000fffffff290 */ /* 0x000fe4000fffe0ff */
[----:B------:R2:W-:Y:S01]  /*4890*/  @!UP1 UTMALDG.3D [UR24], [UR14], desc[UR10] ;  /* 0x00000a180e0095b4 */ /* 0x0005e20008011000 */
[----:B------:R2:W-:Y:S01]  /*48a0*/  @!P4 SYNCS.ARRIVE.TRANS64.RED.A0TR RZ, [UR7+0xe8], R0 ;  /* 0x0000e800ffffc9a7 */ /* 0x0005e20008300407 */
[----:B------:R-:W-:Y:S01]  /*48b0*/  SYNCS.ARRIVE.TRANS64.RED.A1T0 RZ, [UR8], RZ ;  /* 0x000000ffffff79a7 */ /* 0x000fe20008100408 */
[----:B------:R-:W3:Y:S02]  /*48c0*/  SYNCS.PHASECHK.TRANS64.TRYWAIT P2, [UR7+0x110], R12 ;  /* 0x0001100cff0075a7 */ /* 0x000ee40008041107 */
[----:B--23--:R-:W-:Y:S05]  /*48d0*/  @!P2 BRA `(.L_x_85) ;  /* 0x0000007400e4a947 */ /* 0x00cfea0003800000 */
.L_x_187:
[----:B------:R-:W2:Y:S01]  /*48e0*/  LDC.64 R14, c[0x0][0xb10] ;  /* 0x0002c400ff0e7b82 */ /* 0x000ea20000000a00 */
[----:B------:R-:W-:Y:S01]  /*48f0*/  @!P4 R2UR UR8, R20 ;  /* 0x000000001408c2ca */ /* 0x000fe200000e0000 */
[----:B------:R-:W-:Y:S01]  /*4900*/  VOTEU.ALL UP1, P4 ;  /* 0x0000000000ff7886 */ /* 0x000fe20002020000 */
[----:B------:R-:W-:Y:S01]  /*4910*/  @!P4 R2UR UR9, R21 ;  /* 0x000000001509c2ca */ /* 0x000fe200000e0000 */
[----:B------:R-:W-:Y:S01]  /*4920*/  UMOV UR10, 0x0 ;  /* 0x00000000000a7882 */ /* 0x000fe20000000000 */
[----:B------:R-:W-:Y:S03]  /*4930*/  UMOV UR11, 0x10000000 ;  /* 0x10000000000b7882 */ /* 0x000fe60000000000 */
[----:B------:R-:W3:Y:S01]  /*4940*/  LDC.64 R10, c[0x0][0xb18] ;  /* 0x0002c600ff0a7b82 */ /* 0x000ee20000000a00 */
[----:B------:R-:W-:Y:S01]  /*4950*/  @!UP1 UIADD3 UR18, UPT, UPT, UR34, 0x80, URZ ;  /* 0x0000008022129890 */ /* 0x000fe2000fffe0ff */
[----:B------:R-:W-:Y:S01]  /*4960*/  @P3 SHF.R.U32.HI R28, RZ, 0x10, R25 ;  /* 0x00000010ff1c3819 */ /* 0x000fe20000011619 */
[----:B------:R-:W-:Y:S01]  /*4970*/  @!UP1 UIADD3 UR16, UPT, UPT, UR7, 0x4200, URZ ;  /* 0x0000420007109890 */ /* 0x000fe2000fffe0ff */
[----:B------:R-:W-:Y:S01]  /*4980*/  VIADD R30, R30, 0x1 ;  /* 0x000000011e1e7836 */ /* 0x000fe20000000000 */
[----:B------:R-:W-:Y:S03]  /*4990*/  VOTEU.ALL UP1, P4 ;  /* 0x0000000000ff7886 */ /* 0x000fe60002020000 */
[----:B------:R-:W5:Y:S01]  /*49a0*/  @!P1 LDC R0, c[0x0][0xb20] ;  /* 0x0002c800ff009b82 */ /* 0x000f620000000800 */
[----:B------:R-:W-:Y:S01]  /*49b0*/  UMOV UR19, UR35 ;  /* 0x0000002300137c82 */ /* 0x000fe20008000000 */
[----:B------:R-:W-:Y:S01]  /*49c0*/  IMAD.U32 R21, RZ, RZ, UR8 ;  /* 0x00000008ff157e24 */ /* 0x000fe2000f8e00ff */
[----:B------:R-:W-:Y:S05]  /*49d0*/  UMOV UR20, UR36 ;  /* 0x0000002400147c82 */ /* 0x000fea0008000000 */
[----:B-1----:R-:W1:Y:S01]  /*49e0*/  @!P1 LDC R3, c[0x0][0xb0c] ;  /* 0x0002c300ff039b82 */ /* 0x002e620000000800 */
[----:B------:R-:W-:Y:S01]  /*49f0*/  IMAD.U32 R20, RZ, RZ, UR9 ;  /* 0x00000009ff147e24 */ /* 0x000fe2000f8e00ff */
[----:B------:R-:W-:Y:S01]  /*4a00*/  UPRMT UR8, UR37, 0x654, UR17 ;  /* 0x0000065425087896 */ /* 0x000fe20008000011 */
[----:B------:R-:W-:Y:S03]  /*4a10*/  @!P4 R2UR UR15, R21 ;  /* 0x00000000150fc2ca */ /* 0x000fe600000e0000 */
[----:B------:R-:W-:Y:S01]  /*4a20*/  @!P4 R2UR UR14, R20 ;  /* 0x00000000140ec2ca */ /* 0x000fe200000e0000 */
[----:B------:R-:W-:Y:S11]  /*4a30*/  @!P4 IMAD.MOV.U32 R20, RZ, RZ, 0x2000 ;  /* 0x00002000ff14c424 */ /* 0x000ff600078e00ff */
[----:B------:R-:W-:Y:S01]  /*4a40*/  @!UPT UIADD3 URZ, UPT, UPT, URZ, URZ, URZ ;  /* 0x000000fffffff290 */ /* 0x000fe2000fffe0ff */
[----:B------:R1:W-:Y:S01]  /*4a50*/  @!UP1 UTMALDG.3D [UR16], [UR14], desc[UR10] ;  /* 0x00000a100e0095b4 */ /* 0x0003e20008011000 */
[----:B------:R1:W-:Y:S02]  /*4a60*/  @!P4 SYNCS.ARRIVE.TRANS64.RED.A0TR RZ, [UR7+0xf0], R20 ;  /* 0x0000f014ffffc9a7 */ /* 0x0003e40008300407 */
[----:B-1----:R-:W-:Y:S01]  /*4a70*/  @!P1 ISETP.NE.AND P2, PT, R3, 0x1, PT ;  /* 0x000000010300980c */ /* 0x002fe20003f45270 */
[C---:B--2---:R-:W-:Y:S01]  /*4a80*/  @!P1 IMAD.HI.U32 R14, R13.reuse, R14, RZ ;  /* 0x0000000e0d0e9227 */ /* 0x044fe200078e00ff */
[----:B---3--:R-:W-:Y:S03]  /*4a90*/  @!P1 ISETP.NE.AND P0, PT, R10, 0x1, PT ;  /* 0x000000010a00980c */ /* 0x008fe60003f05270 */
[C---:B------:R-:W-:Y:S01]  /*4aa0*/  @!P1 IMAD.HI.U32 R11, R8.reuse, R11, RZ ;  /* 0x0000000b080b9227 */ /* 0x040fe200078e00ff */
[----:B------:R-:W-:Y:S04]  /*4ab0*/  @!P1 SHF.R.U32.HI R14, RZ, R15, R14 ;  /* 0x0000000fff0e9219 */ /* 0x000fe8000001160e */
[----:B-----5:R-:W-:Y:S01]  /*4ac0*/  @!P1 SHF.R.U32.HI R9, RZ, R0, R11 ;  /* 0x00000000ff099219 */ /* 0x020fe2000001160b */
[----:B------:R-:W-:Y:S01]  /*4ad0*/  SYNCS.ARRIVE.TRANS64.RED.A1T0 RZ, [UR8], RZ ;  /* 0x000000ffffff79a7 */ /* 0x000fe20008100408 */
[----:B------:R-:W-:Y:S02]  /*4ae0*/  @!P1 SEL R14, R13, R14, !P2 ;  /* 0x0000000e0d0e9207 */ /* 0x000fe40005000000 */
[----:B------:R-:W-:Y:S01]  /*4af0*/  @!P1 SEL R9, R8, R9, !P0 ;  /* 0x0000000908099207 */ /* 0x000fe20004000000 */
[----:B------:R-:W1:Y:S04]  /*4b00*/  SYNCS.PHASECHK.TRANS64.TRYWAIT P5, [UR7+0x118], R12 ;  /* 0x0001180cff0075a7 */ /* 0x000e6800080a1107 */
[----:B------:R-:W-:Y:S02]  /*4b10*/  @!P1 IMAD.IADD R0, R9, 0x1, -R14 ;  /* 0x0000000109009824 */ /* 0x000fe400078e0a0e */
[----:B------:R-:W-:Y:S02]  /*4b20*/  @!P1 IMAD.IADD R9, R14, 0x1, -R9 ;  /* 0x000000010e099824 */ /* 0x000fe400078e0a09 */
[----:B------:R-:W-:Y:S02]  /*4b30*/  @!P1 IMAD R13, R0, R3, R13 ;  /* 0x00000003000d9224 */ /* 0x000fe400078e020d */
[----:B------:R-:W-:Y:S01]  /*4b40*/  @!P1 IMAD R8, R9, R10, R8 ;  /* 0x0000000a09089224 */ /* 0x000fe200078e0208 */
[----:B-1----:R-:W-:Y:S06]  /*4b50*/  @!P5 BRA `(.L_x_86) ;  /* 0x00000074005cd947 */ /* 0x002fec0003800000 */
.L_x_189:
[----:B-1----:R-:W-:Y:S01]  /*4b60*/  @!P4 IADD3 R3, P0, PT, R32, 0x580, RZ ;  /* 0x000005802003c810 */ /* 0x002fe20007f1e0ff */
[----:B------:R-:W-:Y:S01]  /*4b70*/  VOTEU.ALL UP1, P4 ;  /* 0x0000000000ff7886 */ /* 0x000fe20002020000 */
[----:B------:R-:W-:Y:S01]  /*4b80*/  UMOV UR18, 0x0 ;  /* 0x0000000000127882 */ /* 0x000fe20000000000 */
[----:B------:R-:W-:Y:S01]  /*4b90*/  UMOV UR19, 0x10000000 ;  /* 0x1000000000137882 */ /* 0x000fe20000000000 */
[----:B------:R-:W-:Y:S01]  /*4ba0*/  @!P4 R2UR UR9, R3 ;  /* 0x000000000309c2ca */ /* 0x000fe200000e0000 */
[----:B------:R-:W-:Y:S01]  /*4bb0*/  @!P4 IMAD.X R0, RZ, RZ, R33, P0 ;  /* 0x000000ffff00c224 */ /* 0x000fe200000e0621 */
[----:B------:R-:W-:Y:S01]  /*4bc0*/  @!UP1 UIADD3 UR10, UPT, UPT, UR34, 0xc0, URZ ;  /* 0x000000c0220a9890 */ /* 0x000fe2000fffe0ff */
[----:B------:R-:W-:Y:S01]  /*4bd0*/  ISETP.NE.AND P0, PT, R30, 0x2, PT ;  /* 0x000000021e00780c */ /* 0x000fe20003f05270 */
[----:B------:R-:W-:Y:S01]  /*4be0*/  UMOV UR11, UR35 ;  /* 0x00000023000b7c82 */ /* 0x000fe20008000000 */
[----:B------:R-:W-:Y:S01]  /*4bf0*/  UMOV UR12, UR36 ;  /* 0x00000024000c7c82 */ /* 0x000fe20008000000 */
[----:B------:R-:W-:Y:S01]  /*4c00*/  @!P4 R2UR UR8, R0 ;  /* 0x000000000008c2ca */ /* 0x000fe200000e0000 */
[----:B------:R-:W-:Y:S01]  /*4c10*/  IMAD.IADD R20, R8, 0x1, R147 ;  /* 0x0000000108147824 */ /* 0x000fe200078e0293 */
[----:B------:R-:W-:Y:S01]  /*4c20*/  @P3 R2UR UR36, R28 ;  /* 0x000000001c2432ca */ /* 0x000fe200000e0000 */
[----:B------:R-:W-:Y:S01]  /*4c30*/  IMAD.IADD R21, R13, 0x1, R170 ;  /* 0x000000010d157824 */ /* 0x000fe200078e02aa */
[----:B------:R-:W-:Y:S02]  /*4c40*/  SEL R0, RZ, 0x1, P0 ;  /* 0x00000001ff007807 */ /* 0x000fe40000000000 */
[----:B------:R-:W-:Y:S01]  /*4c50*/  LOP3.LUT R31, R31, 0x1, RZ, 0x3c, !PT ;  /* 0x000000011f1f7812 */ /* 0x000fe200078e3cff */
[----:B------:R-:W-:Y:S01]  /*4c60*/  IMAD.U32 R10, RZ, RZ, UR9 ;  /* 0x00000009ff0a7e24 */ /* 0x000fe2000f8e00ff */
[----:B------:R-:W-:Y:S01]  /*4c70*/  @!UP1 UIADD3 UR9, UPT, UPT, UR7, 0xf8, URZ ;  /* 0x000000f807099890 */ /* 0x000fe2000fffe0ff */
[----:B------:R-:W-:Y:S02]  /*4c80*/  LOP3.LUT R29, R29, R0, RZ, 0x3c, !PT ;  /* 0x000000001d1d7212 */ /* 0x000fe400078e3cff */
[----:B------:R-:W-:Y:S02]  /*4c90*/  SEL R30, R30, RZ, P0 ;  /* 0x000000ff1e1e7207 */ /* 0x000fe40000000000 */
[----:B------:R-:W-:Y:S01]  /*4ca0*/  IMAD.U32 R11, RZ, RZ, UR8 ;  /* 0x00000008ff0b7e24 */ /* 0x000fe2000f8e00ff */
[----:B------:R-:W-:Y:S01]  /*4cb0*/  @!P4 R2UR UR14, R10 ;  /* 0x000000000a0ec2ca */ /* 0x000fe200000e0000 */
[----:B------:R-:W-:Y:S01]  /*4cc0*/  @!UP1 UIADD3 UR8, UPT, UPT, UR7, 0x6200, URZ ;  /* 0x0000620007089890 */ /* 0x000fe2000fffe0ff */
[----:B------:R-:W-:Y:S02]  /*4cd0*/  VOTEU.ALL UP1, P4 ;  /* 0x0000000000ff7886 */ /* 0x000fe40002020000 */
[----:B------:R-:W-:Y:S11]  /*4ce0*/  @!P4 R2UR UR15, R11 ;  /* 0x000000000b0fc2ca */ /* 0x000ff600000e0000 */
[----:B------:R-:W-:Y:S02]  /*4cf0*/  @!UPT UIADD3 URZ, UPT, UPT, URZ, URZ, URZ ;  /* 0x000000fffffff290 */ /* 0x000fe4000fffe0ff */
[----:B------:R2:W-:Y:S01]  /*4d00*/  @!UP1 UTMALDG.3D [UR8], [UR14], desc[UR18] ;  /* 0x000012080e0095b4 */ /* 0x0005e20008011000 */
[----:B------:R2:W-:Y:S01]  /*4d10*/  @!P4 SYNCS.ARRIVE.TRANS64.RED.A0TR RZ, [UR7+0xf8], R23 ;  /* 0x0000f817ffffc9a7 */ /* 0x0005e20008300407 */
[----:B------:R-:W-:Y:S01]  /*4d20*/  UPLOP3.LUT UP1, UPT, UPT, UPT, UPT, 0x80, 0x8 ;  /* 0x000000000008789c */ /* 0x000fe20003f2f070 */
[----:B------:R-:W-:Y:S01]  /*4d30*/  SYNCS.ARRIVE.TRANS64.RED.A1T0 RZ, [UR13], RZ ;  /* 0x000000ffffff79a7 */ /* 0x000fe2000810040d */
[----:B------:R-:W-:Y:S09]  /*4d40*/  @P3 BRA `(.L_x_87) ;  /* 0xfffffff000943947 */ /* 0x000ff2000383ffff */
[----:B------:R-:W-:-:S04]  /*4d50*/  SHF.L.U32 R3, R31, 0x1f, RZ ;  /* 0x0000001f1f037819 */ /* 0x000fc800000006ff */
[----:B------:R-:W1:Y:S02]  /*4d60*/  SYNCS.PHASECHK.TRANS64.TRYWAIT P0, [UR7+0x100], R3 ;  /* 0x00010003ff0075a7 */ /* 0x000e640008001107 */
[----:B-1----:R-:W-:Y:S05]  /*4d70*/  @!P0 BRA `(.L_x_88) ;  /* 0x0000007000ec8947 */ /* 0x002fea0003800000 */
.L_x_191:
[----:B------:R-:W3:Y:S02]  /*4d80*/  SYNCS.PHASECHK.TRANS64.TRYWAIT P0, [UR7+0x108], R3 ;  /* 0x00010803ff0075a7 */ /* 0x000ee40008001107 */
[----:B---3--:R-:W-:Y:S05]  /*4d90*/  @!P0 BRA `(.L_x_89) ;  /* 0x0000007000fc8947 */ /* 0x008fea0003800000 */
.L_x_193:
[----:B------:R-:W3:Y:S02]  /*4da0*/  SYNCS.PHASECHK.TRANS64.TRYWAIT P0, [UR7+0x110], R3 ;  /* 0x00011003ff0075a7 */ /* 0x000ee40008001107 */
[----:B---3--:R-:W-:Y:S05]  /*4db0*/  @!P0 BRA `(.L_x_90) ;  /* 0x00000074000c8947 */ /* 0x008fea0003800000 */
.L_x_195:
[----:B-1----:R-:W-:-:S07]  /*4dc0*/  MOV R0, UR7 ;  /* 0x0000000700007c02 */ /* 0x002fce0008000f00 */
.L_x_91:
[----:B-1----:R-:W-:-:S04]  /*4dd0*/  SHF.L.U32 R3, R31, 0x1f, RZ ;  /* 0x0000001f1f037819 */ /* 0x002fc800000006ff */
[----:B------:R1:W3:Y:S03]  /*4de0*/  SYNCS.PHASECHK.TRANS64.TRYWAIT P0, [R0+URZ+0x118], R3 ;  /* 0x00011803000075a7 */ /* 0x0002e600080011ff */
[----:B---3--:R-:W-:Y:S05]  /*4df0*/  @!P0 NANOSLEEP.SYNCS 0x989680 ;  /* 0x009896800000895d */ /* 0x008fea0003900000 */
[----:B------:R-:W3:Y:S02]  /*4e00*/  @!P0 SYNCS.PHASECHK.TRANS64 P0, [R0+URZ+0x118], R3 ;  /* 0x00011803000085a7 */ /* 0x000ee400080010ff */
[----:B--23--:R-:W-:Y:S05]  /*4e10*/  @P0 EXIT ;  /* 0x000000000000094d */ /* 0x00cfea0003800000 */
[----:B------:R-:W-:Y:S05]  /*4e20*/  BRA `(.L_x_91) ;  /* 0xfffffffc00e87947 */ /* 0x000fea000383ffff */
.L_x_76:
[----:B------:R-:W-:-:S06]  /*4e30*/  UISETP.GE.AND UP1, UPT, UR8, 0x4, UPT ;  /* 0x000000040800788c */ /* 0x000fcc000bf26270 */
[----:B------:R-:W-:-:S13]  /*4e40*/  PLOP3.LUT P0, PT, PT, PT, UP1, 0x80, 0x8 ;  /* 0x000000000008781c */ /* 0x000fda0003f0f018 */
[----:B------:R-:W-:Y:S05]  /*4e50*/  @!P0 EXIT ;  /* 0x000000000000894d */ /* 0x000fea0003800000 */
[----:B------:R-:W-:Y:S01]  /*4e60*/  BAR.SYNC.DEFER_BLOCKING 0x6, 0xa0 ;  /* 0x0182800000007b1d */ /* 0x000fe20000010000 */
[C---:B------:R-:W-:Y:S01]  /*4e70*/  IMAD.SHL.U32 R3, R185.reuse, 0x40, RZ ;  /* 0x00000040b9037824 */ /* 0x040fe200078e00ff */
[C---:B------:R-:W-:Y:S01]  /*4e80*/  LOP3.LUT R189, R185.reuse, 0x60, RZ, 0xc0, !PT ;  /* 0x00000060b9bd7812 */ /* 0x040fe200078ec0ff */
[C---:B------:R-:W-:Y:S01]  /*4e90*/  IMAD.SHL.U32 R172, R185.reuse, 0x8, RZ ;  /* 0x00000008b9ac7824 */ /* 0x040fe200078e00ff */
[C---:B------:R-:W-:Y:S01]  /*4ea0*/  LOP3.LUT R187, R185.reuse, 0x2, RZ, 0xc0, !PT ;  /* 0x00000002b9bb7812 */ /* 0x040fe200078ec0ff */
[----:B------:R-:W-:Y:S01]  /*4eb0*/  IMAD.U32 R79, R185, 0x10000, RZ ;  /* 0x00010000b94f7824 */ /* 0x000fe200078e00ff */
[----:B------:R-:W-:Y:S02]  /*4ec0*/  UMOV UR49, 0x400 ;  /* 0x0000040000317882 */ /* 0x000fe40000000000 */
[----:B------:R-:W1:Y:S01]  /*4ed0*/  LDC R177, c[0x0][0x370] ;  /* 0x0000dc00ffb17b82 */ /* 0x000e620000000800 */
[----:B------:R-:W-:Y:S01]  /*4ee0*/  ULEA UR49, UR37, UR49, 0x18 ;  /* 0x0000003125317291 */ /* 0x000fe2000f8ec0ff */
[----:B------:R-:W-:Y:S01]  /*4ef0*/  LOP3.LUT R5, R3, 0x180, RZ, 0xc0, !PT ;  /* 0x0000018003057812 */ /* 0x000fe200078ec0ff */
[----:B------:R-:W-:Y:S01]  /*4f00*/  HFMA2 R191, -RZ, RZ, 0, 0 ;  /* 0x00000000ffbf7431 */ /* 0x000fe200000001ff */
[----:B------:R-:W-:Y:S01]  /*4f10*/  LOP3.LUT R79, R79, 0x600000, RZ, 0xc0, !PT ;  /* 0x006000004f4f7812 */ /* 0x000fe200078ec0ff */
[----:B------:R-:W-:Y:S01]  /*4f20*/  UIADD3 UR4, UPT, UPT, UR49, 0x8200, URZ ;  /* 0x0000820031047890 */ /* 0x000fe2000fffe0ff */
[----:B------:R-:W-:Y:S01]  /*4f30*/  LOP3.LUT R172, R5, 0x30, R172, 0xf8, !PT ;  /* 0x0000003005ac7812 */ /* 0x000fe200078ef8ac */
[----:B------:R-:W-:Y:S01]  /*4f40*/  IMAD.MOV.U32 R76, RZ, RZ, RZ ;  /* 0x000000ffff4c7224 */ /* 0x000fe200078e00ff */
[----:B------:R-:W2:Y:S01]  /*4f50*/  LDC R74, c[0x0][0xb0c] ;  /* 0x0002c300ff4a7b82 */ /* 0x000ea20000000800 */
[----:B------:R-:W-:-:S02]  /*4f60*/  LOP3.LUT R185, R185, 0x4, RZ, 0xc0, !PT ;  /* 0x00000004b9b97812 */ /* 0x000fc400078ec0ff */
[----:B------:R-:W-:Y:S02]  /*4f70*/  CS2R R182, SRZ ;  /* 0x0000000000b67805 */ /* 0x000fe4000001ff00 */
[----:B------:R-:W-:Y:S02]  /*4f80*/  LOP3.LUT R172, R172, 0x1e40, R3, 0xf8, !PT ;  /* 0x00001e40acac7812 */ /* 0x000fe400078ef803 */
[----:B------:R-:W-:Y:S02]  /*4f90*/  CS2R R180, SRZ ;  /* 0x0000000000b47805 */ /* 0x000fe4000001ff00 */
[----:B------:R-:W-:Y:S01]  /*4fa0*/  IADD3 R184, PT, PT, -R185, 0x2, RZ ;  /* 0x00000002b9b87810 */ /* 0x000fe20007ffe1ff */
[----:B------:R-:W-:Y:S01]  /*4fb0*/  IMAD.MOV R176, RZ, RZ, -R187 ;  /* 0x000000ffffb07224 */ /* 0x000fe200078e0abb */
[----:B------:R-:W-:Y:S01]  /*4fc0*/  MOV R188, UR4 ;  /* 0x0000000400bc7c02 */ /* 0x000fe20008000f00 */
[----:B------:R-:W4:Y:S01]  /*4fd0*/  LDC R174, c[0x0][0xb20] ;  /* 0x0002c800ffae7b82 */ /* 0x000f220000000800 */
[----:B------:R-:W3:Y:S01]  /*4fe0*/  LDS R0, [UR49+0x1c0] ;  /* 0x0001c031ff007984 */ /* 0x000ee20008000800 */
[----:B------:R-:W-:Y:S01]  /*4ff0*/  VIADD R186, R172, UR49 ;  /* 0x00000031acba7c36 */ /* 0x000fe20008000000 */
[----:B------:R-:W1:Y:S01]  /*5000*/  LDCU.64 UR52, c[0x0][0x348] ;  /* 0x00006900ff3477ac */ /* 0x000e620008000a00 */
[----:B------:R-:W-:-:S02]  /*5010*/  IMAD.MOV R175, RZ, RZ, -R185 ;  /* 0x000000ffffaf7224 */ /* 0x000fc400078e0ab9 */
[----:B------:R-:W-:Y:S01]  /*5020*/  VIADD R186, R186, 0x200 ;  /* 0x00000200baba7836 */ /* 0x000fe20000000000 */
[----:B------:R-:W1:Y:S01]  /*5030*/  LDCU.64 UR38, c[0x0][0x888] ;  /* 0x00011100ff2677ac */ /* 0x000e620008000a00 */
[----:B------:R-:W1:Y:S01]  /*5040*/  LDC R73, c[0x0][0xb30] ;  /* 0x0002cc00ff497b82 */ /* 0x000e620000000800 */
[----:B------:R-:W1:Y:S01]  /*5050*/  LDCU.64 UR44, c[0x0][0x890] ;  /* 0x00011200ff2c77ac */ /* 0x000e620008000a00 */
[----:B------:R-:W-:-:S06]  /*5060*/  UIADD3 UR48, UPT, UPT, UR49, 0x200, URZ ;  /* 0x0000020031307890 */ /* 0x000fcc000fffe0ff */
[----:B------:R-:W1:Y:S08]  /*5070*/  LDC.64 R168, c[0x0][0xb10] ;  /* 0x0002c400ffa87b82 */ /* 0x000e700000000a00 */
[----:B------:R-:W1:Y:S08]  /*5080*/  LDC.64 R70, c[0x0][0xb18] ;  /* 0x0002c600ff467b82 */ /* 0x000e700000000a00 */
[----:B------:R-:W1:Y:S08]  /*5090*/  LDC.64 R68, c[0x0][0xb28] ;  /* 0x0002ca00ff447b82 */ /* 0x000e700000000a00 */
[----:B------:R-:W1:Y:S01]  /*50a0*/  LDC.64 R166, c[0x0][0x8b0] ;  /* 0x00022c00ffa67b82 */ /* 0x000e620000000a00 */
[----:B---3--:R-:W-:-:S07]  /*50b0*/  IMAD.IADD R79, R0, 0x1, R79 ;  /* 0x00000001004f7824 */ /* 0x008fce00078e024f */
[----:B------:R-:W3:Y:S08]  /*50c0*/  LDC.64 R164, c[0x0][0x8a8] ;  /* 0x00022a00ffa47b82 */ /* 0x000ef00000000a00 */
[----:B--2-4-:R-:W1:Y:S02]  /*50d0*/  LDC R178, c[0x0][0x374] ;  /* 0x0000dd00ffb27b82 */ /* 0x014e640000000800 */
.L_x_136:
[C---:B------:R-:W-:Y:S02]  /*50e0*/  LEA R0, R191.reuse, UR49, 0x3 ;  /* 0x00000031bf007c11 */ /* 0x040fe4000f8e18ff */
[----:B------:R-:W-:Y:S02]  /*50f0*/  SHF.L.U32 R3, R182, 0x1f, RZ ;  /* 0x0000001fb6037819 */ /* 0x000fe400000006ff */
[----:B------:R-:W-:Y:S02]  /*5100*/  LEA R16, R191, UR49, 0x4 ;  /* 0x00000031bf107c11 */ /* 0x000fe4000f8e20ff */
[----:B------:R-:W2:Y:S02]  /*5110*/  SYNCS.PHASECHK.TRANS64.TRYWAIT P0, [R0+URZ+0x130], R3 ;  /* 0x00013003000075a7 */ /* 0x000ea400080011ff */
[----:B-12---:R-:W-:Y:S05]  /*5120*/  @!P0 BRA `(.L_x_92) ;  /* 0x0000007000488947 */ /* 0x006fea0003800000 */
.L_x_196:
[----:B------:R-:W4:Y:S01]  /*5130*/  LDC.64 R12, c[0x0][0xb10] ;  /* 0x0002c400ff0c7b82 */ /* 0x000f220000000a00 */
[----:B------:R-:W3:Y:S01]  /*5140*/  LDS.128 R16, [R16+0x1a0] ;  /* 0x0001a00010107984 */ /* 0x000ee20000000c00 */
[----:B-1----:R-:W-:Y:S01]  /*5150*/  ISETP.NE.AND P1, PT, R73, 0x1, PT ;  /* 0x000000014900780c */ /* 0x002fe20003f25270 */
[----:B--2---:R-:W-:Y:S01]  /*5160*/  VIADD R0, R0, 0x140 ;  /* 0x0000014000007836 */ /* 0x004fe20000000000 */
[----:B------:R-:W-:Y:S04]  /*5170*/  ISETP.GE.AND P0, PT, R72, 0x1, PT ;  /* 0x000000014800780c */ /* 0x000fe80003f06270 */
[----:B------:R-:W1:Y:S01]  /*5180*/  LDC.64 R10, c[0x0][0xb18] ;  /* 0x0002c600ff0a7b82 */ /* 0x000e620000000a00 */
[----:B------:R-:W-:Y:S01]  /*5190*/  PRMT R0, RZ, 0x654, R0 ;  /* 0x00000654ff007816 */ /* 0x000fe20000000000 */
[----:B------:R-:W-:Y:S01]  /*51a0*/  @!PT LDS RZ, [RZ] ;  /* 0x00000000fffff984 */ /* 0x000fe20000000800 */
[----:B------:R-:W-:Y:S01]  /*51b0*/  @!PT LDS RZ, [RZ] ;  /* 0x00000000fffff984 */ /* 0x000fe20000000800 */
[----:B------:R-:W-:Y:S01]  /*51c0*/  @!PT LDS RZ, [RZ] ;  /* 0x00000000fffff984 */ /* 0x000fe20000000800 */
[----:B------:R-:W-:Y:S01]  /*51d0*/  @!PT LDS RZ, [RZ] ;  /* 0x00000000fffff984 */ /* 0x000fe20000000800 */
[----:B------:R2:W-:Y:S06]  /*51e0*/  MEMBAR.ALL.CTA ;  /* 0x0000000000007992 */ /* 0x0005ec0000008000 */
[----:B--2---:R-:W2:Y:S01]  /*51f0*/  FENCE.VIEW.ASYNC.S ;  /* 0x00000000000073c6 */ /* 0x004ea20000000000 */
[----:B------:R-:W1:Y:S08]  /*5200*/  @!P1 LDC R14, c[0x0][0xb20] ;  /* 0x0002c800ff0e9b82 */ /* 0x000e700000000800 */
[----:B------:R-:W1:Y:S01]  /*5210*/  @!P1 LDC R9, c[0x0][0xb0c] ;  /* 0x0002c300ff099b82 */ /* 0x000e620000000800 */
[----:B--2---:R2:W-:Y:S01]  /*5220*/  SYNCS.ARRIVE.TRANS64.RED.A1T0 RZ, [R0+URZ], RZ ;  /* 0x000000ff00ff79a7 */ /* 0x0045e200081004ff */
[----:B---3--:R-:W-:Y:S04]  /*5230*/  LOP3.LUT P4, RZ, R18, 0x1, RZ, 0xc0, !PT ;  /* 0x0000000112ff7812 */ /* 0x008fe8000788c0ff */
[----:B------:R-:W-:Y:S09]  /*5240*/  P2R R190, PR, RZ, 0x10 ;  /* 0x00000010ffbe7803 */ /* 0x000ff20000000000 */
[----:B------:R-:W-:Y:S02]  /*5250*/  @P4 MOV R77, R16 ;  /* 0x00000010004d4202 */ /* 0x000fe40000000f00 */
[----:B------:R-:W-:Y:S01]  /*5260*/  @P4 LOP3.LUT R75, R17, 0xffff, RZ, 0xc0, !PT ;  /* 0x0000ffff114b4812 */ /* 0x000fe200078ec0ff */
[----:B--2-4-:R-:W-:Y:S06]  /*5270*/  @!P0 BRA `(.L_x_93) ;  /* 0x0000000000a48947 */ /* 0x014fec0003800000 */
[----:B------:R-:W-:Y:S01]  /*5280*/  IMAD.HI.U32 R23, R178, R71, RZ ;  /* 0x00000047b2177227 */ /* 0x000fe200078e00ff */
[----:B------:R-:W-:Y:S02]  /*5290*/  ISETP.NE.AND P0, PT, R70, 0x1, PT ;  /* 0x000000014600780c */ /* 0x000fe40003f05270 */
[----:B------:R-:W-:Y:S01]  /*52a0*/  ISETP.NE.AND P2, PT, R72, 0x1, PT ;  /* 0x000000014800780c */ /* 0x000fe20003f45270 */
[----:B------:R-:W-:Y:S01]  /*52b0*/  IMAD.HI.U32 R22, R177, R168, RZ ;  /* 0x000000a8b1167227 */ /* 0x000fe200078e00ff */
[----:B------:R-:W-:Y:S02]  /*52c0*/  SHF.R.U32.HI R23, RZ, R174, R23 ;  /* 0x000000aeff177219 */ /* 0x000fe40000011617 */
[----:B------:R-:W-:Y:S01]  /*52d0*/  ISETP.NE.AND P3, PT, R74, 0x1, PT ;  /* 0x000000014a00780c */ /* 0x000fe20003f65270 */
[----:B------:R-:W-:Y:S01]  /*52e0*/  IMAD.HI.U32 R26, R77, R168, RZ ;  /* 0x000000a84d1a7227 */ /* 0x000fe200078e00ff */
[----:B------:R-:W-:Y:S02]  /*52f0*/  SHF.R.U32.HI R22, RZ, R169, R22 ;  /* 0x000000a9ff167219 */ /* 0x000fe40000011616 */
[----:B------:R-:W-:Y:S01]  /*5300*/  SEL R3, R178, R23, !P0 ;  /* 0x00000017b2037207 */ /* 0x000fe20004000000 */
[----:B------:R-:W-:Y:S01]  /*5310*/  IMAD.HI.U32 R23, R75, R71, RZ ;  /* 0x000000474b177227 */ /* 0x000fe200078e00ff */
[----:B------:R-:W-:Y:S02]  /*5320*/  SEL R7, R177, R22, !P3 ;  /* 0x00000016b1077207 */ /* 0x000fe40005800000 */
[----:B------:R-:W-:Y:S01]  /*5330*/  SHF.R.U32.HI R26, RZ, R169, R26 ;  /* 0x000000a9ff1a7219 */ /* 0x000fe2000001161a */
[-C--:B------:R-:W-:Y:S04]  /*5340*/  IMAD.HI.U32 R22, R3, R68.reuse, RZ ;  /* 0x0000004403167227 */ /* 0x080fe800078e00ff */
[----:B------:R-:W-:Y:S01]  /*5350*/  IMAD.HI.U32 R24, R7, R68, RZ ;  /* 0x0000004407187227 */ /* 0x000fe200078e00ff */
[-C--:B------:R-:W-:Y:S02]  /*5360*/  @P2 SHF.R.U32.HI R3, RZ, R69.reuse, R22 ;  /* 0x00000045ff032219 */ /* 0x080fe40000011616 */
[----:B------:R-:W-:Y:S02]  /*5370*/  SHF.R.U32.HI R22, RZ, R174, R23 ;  /* 0x000000aeff167219 */ /* 0x000fe40000011617 */
[----:B------:R-:W-:Y:S01]  /*5380*/  @P2 SHF.R.U32.HI R7, RZ, R69, R24 ;  /* 0x00000045ff072219 */ /* 0x000fe20000011618 */
[C---:B------:R-:W-:Y:S01]  /*5390*/  IMAD R2, R72.reuse, R3, RZ ;  /* 0x0000000348027224 */ /* 0x040fe200078e02ff */
[----:B------:R-:W-:Y:S02]  /*53a0*/  SEL R5, R75, R22, !P0 ;  /* 0x000000164b057207 */ /* 0x000fe40004000000 */
[----:B------:R-:W-:Y:S01]  /*53b0*/  SEL R3, R77, R26, !P3 ;  /* 0x0000001a4d037207 */ /* 0x000fe20005800000 */
[----:B------:R-:W-:Y:S01]  /*53c0*/  IMAD R4, R72, R7, RZ ;  /* 0x0000000748047224 */ /* 0x000fe200078e02ff */
[C---:B------:R-:W-:Y:S01]  /*53d0*/  ISETP.GE.AND P0, PT, R5.reuse, R2, PT ;  /* 0x000000020500720c */ /* 0x040fe20003f06270 */
[----:B------:R-:W-:Y:S03]  /*53e0*/  IMAD.HI.U32 R6, R5, R68, RZ ;  /* 0x0000004405067227 */ /* 0x000fe600078e00ff */
[----:B------:R-:W-:Y:S01]  /*53f0*/  ISETP.GE.OR P0, PT, R3, R4, P0 ;  /* 0x000000040300720c */ /* 0x000fe20000706670 */
[----:B------:R-:W-:Y:S01]  /*5400*/  IMAD.MOV R4, RZ, RZ, -R3 ;  /* 0x000000ffff047224 */ /* 0x000fe200078e0a03 */
[-C--:B------:R-:W-:Y:S03]  /*5410*/  SHF.R.U32.HI R6, RZ, R69.reuse, R6 ;  /* 0x00000045ff067219 */ /* 0x080fe60000011606 */
[----:B------:R-:W-:Y:S01]  /*5420*/  IMAD R77, R74, R4, R77 ;  /* 0x000000044a4d7224 */ /* 0x000fe200078e024d */
[----:B------:R-:W-:Y:S05]  /*5430*/  SEL R15, R5, R6, !P2 ;  /* 0x00000006050f7207 */ /* 0x000fea0005000000 */
[----:B------:R-:W-:Y:S02]  /*5440*/  IMAD.MOV R6, RZ, RZ, -R15 ;  /* 0x000000ffff067224 */ /* 0x000fe400078e0a0f */
[C---:B------:R-:W-:Y:S04]  /*5450*/  @!P0 IMAD.HI.U32 R2, R3.reuse, R68, RZ ;  /* 0x0000004403028227 */ /* 0x040fe800078e00ff */
[----:B------:R-:W-:Y:S01]  /*5460*/  IMAD R6, R72, R6, R5 ;  /* 0x0000000648067224 */ /* 0x000fe200078e0205 */
[----:B------:R-:W-:Y:S04]  /*5470*/  @!P0 SHF.R.U32.HI R2, RZ, R69, R2 ;  /* 0x00000045ff028219 */ /* 0x000fe80000011602 */
[----:B------:R-:W-:Y:S02]  /*5480*/  @!P0 SEL R0, R3, R2, !P2 ;  /* 0x0000000203008207 */ /* 0x000fe40005000000 */
[----:B------:R-:W-:Y:S02]  /*5490*/  IADD3 R2, PT, PT, -R5, RZ, RZ ;  /* 0x000000ff05027210 */ /* 0x000fe40007ffe1ff */
[----:B------:R-:W-:Y:S01]  /*54a0*/  @!P0 IADD3 R8, PT, PT, R15, -R0, RZ ;  /* 0x800000000f088210 */ /* 0x000fe20007ffe0ff */
[----:B------:R-:W-:Y:S02]  /*54b0*/  @!P0 IMAD R0, R7, R6, R0 ;  /* 0x0000000607008224 */ /* 0x000fe400078e0200 */
[----:B------:R-:W-:Y:S02]  /*54c0*/  IMAD R75, R70, R2, R75 ;  /* 0x00000002464b7224 */ /* 0x000fe400078e024b */
[----:B------:R-:W-:Y:S02]  /*54d0*/  @!P0 IMAD R5, R8, R72, R3 ;  /* 0x0000004808058224 */ /* 0x000fe400078e0203 */
[----:B------:R-:W-:Y:S04]  /*54e0*/  @!P0 IMAD.MOV.U32 R3, RZ, RZ, R0 ;  /* 0x000000ffff038224 */ /* 0x000fe800078e0000 */
[----:B------:R-:W-:Y:S02]  /*54f0*/  IMAD R77, R3, R74, R77 ;  /* 0x0000004a034d7224 */ /* 0x000fe400078e024d */
[----:B------:R-:W-:Y:S07]  /*5500*/  IMAD R75, R5, R70, R75 ;  /* 0x00000046054b7224 */ /* 0x000fee00078e024b */
.L_x_93:
[----:B-1----:R-:W-:Y:S01]  /*5510*/  @!P1 ISETP.NE.AND P0, PT, R10, 0x1, PT ;  /* 0x000000010a00980c */ /* 0x002fe20003f05270 */
[----:B------:R-:W-:Y:S01]  /*5520*/  @!P1 IMAD.HI.U32 R0, R77, R12, RZ ;  /* 0x0000000c4d009227 */ /* 0x000fe200078e00ff */
[----:B------:R-:W-:Y:S01]  /*5530*/  @!P1 ISETP.NE.AND P2, PT, R9, 0x1, PT ;  /* 0x000000010900980c */ /* 0x000fe20003f45270 */
[----:B------:R-:W-:Y:S01]  /*5540*/  ULOP3.LUT UP0, URZ, UR48, 0x1b0, URZ, 0xc0, !UPT ;  /* 0x000001b030ff7892 */ /* 0x000fe2000f80c0ff */
[----:B------:R-:W-:Y:S01]  /*5550*/  R2UR UR42, R21 ;  /* 0x00000000152a72ca */ /* 0x000fe200000e0000 */
[----:B------:R-:W-:Y:S01]  /*5560*/  @!P1 IMAD.HI.U32 R3, R75, R11, RZ ;  /* 0x0000000b4b039227 */ /* 0x000fe200078e00ff */
[----:B------:R-:W-:Y:S02]  /*5570*/  @!P1 SHF.R.U32.HI R0, RZ, R13, R0 ;  /* 0x0000000dff009219 */ /* 0x000fe40000011600 */
[----:B------:R-:W-:Y:S01]  /*5580*/  R2UR UR41, R20 ;  /* 0x00000000142972ca */ /* 0x000fe200000e0000 */
[----:B------:R-:W-:Y:S01]  /*5590*/  VIADD R191, R191, 0x1 ;  /* 0x00000001bfbf7836 */ /* 0x000fe20000000000 */
[----:B------:R-:W-:Y:S02]  /*55a0*/  @!P1 SHF.R.U32.HI R2, RZ, R14, R3 ;  /* 0x0000000eff029219 */ /* 0x000fe40000011603 */
[----:B------:R-:W-:Y:S02]  /*55b0*/  @!P1 SEL R3, R77, R0, !P2 ;  /* 0x000000004d039207 */ /* 0x000fe40005000000 */
[----:B------:R-:W-:Y:S02]  /*55c0*/  @!P1 SEL R2, R75, R2, !P0 ;  /* 0x000000024b029207 */ /* 0x000fe40004000000 */
[----:B------:R-:W-:Y:S01]  /*55d0*/  @P4 SHF.R.U32.HI R179, RZ, 0x10, R17 ;  /* 0x00000010ffb34819 */ /* 0x000fe20000011611 */
[----:B------:R-:W-:Y:S02]  /*55e0*/  USHF.L.U32 UR42, UR42, 0x7, URZ ;  /* 0x000000072a2a7899 */ /* 0x000fe400080006ff */
[----:B------:R-:W-:Y:S02]  /*55f0*/  @!P1 IMAD.IADD R0, R2, 0x1, -R3 ;  /* 0x0000000102009824 */ /* 0x000fe400078e0a03 */
[----:B------:R-:W-:Y:S01]  /*5600*/  @!P1 IMAD.IADD R2, R3, 0x1, -R2 ;  /* 0x0000000103029824 */ /* 0x000fe200078e0a02 */
[----:B------:R-:W-:Y:S01]  /*5610*/  USHF.L.U32 UR41, UR41, 0x8, URZ ;  /* 0x0000000829297899 */ /* 0x000fe200080006ff */
[----:B------:R-:W-:Y:S02]  /*5620*/  @!P1 IMAD R77, R0, R9, R77 ;  /* 0x00000009004d9224 */ /* 0x000fe400078e024d */
[----:B------:R-:W-:Y:S01]  /*5630*/  @!P1 IMAD R75, R2, R10, R75 ;  /* 0x0000000a024b9224 */ /* 0x000fe200078e024b */
[----:B------:R-:W-:Y:S08]  /*5640*/  BRA.U !UP0, `(.L_x_94) ;  /* 0x0000000108407547 */ /* 0x000ff0000b800000 */
[----:B------:R-:W1:Y:S01]  /*5650*/  LDCU.64 UR8, c[0x4][0x88] ;  /* 0x01001100ff0877ac */ /* 0x000e620008000a00 */
[----:B------:R-:W-:Y:S01]  /*5660*/  MOV R3, 0x0 ;  /* 0x0000000000037802 */ /* 0x000fe20000000f00 */
[----:B------:R-:W-:Y:S02]  /*5670*/  HFMA2 R12, -RZ, RZ, 0, 5.9604644775390625e-08 ;  /* 0x00000001ff0c7431 */ /* 0x000fe400000001ff */
[----:B------:R-:W-:Y:S02]  /*5680*/  IMAD.MOV.U32 R8, RZ, RZ, 0x70 ;  /* 0x00000070ff087424 */ /* 0x000fe400078e00ff */
[----:B------:R-:W-:Y:S01]  /*5690*/  IMAD.MOV.U32 R13, RZ, RZ, RZ ;  /* 0x000000ffff0d7224 */ /* 0x000fe200078e00ff */
[----:B------:R-:W2:Y:S01]  /*56a0*/  LDCU.64 UR6, c[0x4][0x90] ;  /* 0x01001200ff0677ac */ /* 0x000ea20008000a00 */
[----:B------:R-:W3:Y:S01]  /*56b0*/  LDC.64 R2, c[0x4][R3] ;  /* 0x0100000003027b82 */ /* 0x000ee20000000a00 */
[----:B------:R-:W4:Y:S01]  /*56c0*/  LDCU.64 UR4, c[0x4][0x8] ;  /* 0x01000100ff0477ac */ /* 0x000f220008000a00 */
[----:B-1----:R-:W-:Y:S01]  /*56d0*/  MOV R5, UR9 ;  /* 0x0000000900057c02 */ /* 0x002fe20008000f00 */
[----:B------:R-:W-:Y:S01]  /*56e0*/  IMAD.U32 R4, RZ, RZ, UR8 ;  /* 0x00000008ff047e24 */ /* 0x000fe2000f8e00ff */
[----:B--2---:R-:W-:Y:S01]  /*56f0*/  MOV R7, UR7 ;  /* 0x0000000700077c02 */ /* 0x004fe20008000f00 */
[----:B------:R-:W-:Y:S01]  /*5700*/  IMAD.U32 R6, RZ, RZ, UR6 ;  /* 0x00000006ff067e24 */ /* 0x000fe2000f8e00ff */
[----:B----4-:R-:W-:Y:S01]  /*5710*/  MOV R11, UR5 ;  /* 0x00000005000b7c02 */ /* 0x010fe20008000f00 */
[----:B------:R-:W-:Y:S02]  /*5720*/  IMAD.U32 R10, RZ, RZ, UR4 ;  /* 0x00000004ff0a7e24 */ /* 0x000fe4000f8e00ff */
[----:B------:R-:W-:Y:S07]  /*5730*/  LEPC R20, `(.L_x_94) ;  /* 0x000000001014794e */ /* 0x000fee0000000000 */
[----:B---3-5:R-:W-:Y:S05]  /*5740*/  CALL.ABS.NOINC R2 ;  /* 0x0000000002007343 */ /* 0x028fea0003c00000 */
.L_x_94:
[----:B------:R-:W-:Y:S01]  /*5750*/  LOP3.LUT P0, RZ, R188, 0x1b0, RZ, 0xc0, !PT ;  /* 0x000001b0bcff7812 */ /* 0x000fe2000780c0ff */
[----:B------:R-:W-:Y:S11]  /*5760*/  BSSY.RECONVERGENT B6, `(.L_x_95) ;  /* 0x0000013000067945 */ /* 0x000ff60003800200 */
[----:B------:R-:W-:Y:S01]  /*5770*/  @!UPT UIADD3 URZ, UPT, UPT, URZ, URZ, URZ ;  /* 0x000000fffffff290 */ /* 0x000fe2000fffe0ff */
[----:B------:R-:W-:Y:S05]  /*5780*/  @!P0 BRA `(.L_x_96) ;  /* 0x0000000000408947 */ /* 0x000fea0003800000 */
        /* <DEDUP_REMOVED lines=16> */
.L_x_96:
[----:B------:R-:W-:Y:S05]  /*5890*/  BSYNC.RECONVERGENT B6 ;  /* 0x0000000000067941 */ /* 0x000fea0003800200 */
.L_x_95:
[----:B------:R-:W-:Y:S01]  /*58a0*/  ISETP.NE.U32.AND P4, PT, R166, RZ, PT ;  /* 0x000000ffa600720c */ /* 0x000fe20003f85070 */
[----:B------:R-:W-:Y:S01]  /*58b0*/  UISETP.NE.AND UP2, UPT, UR50, URZ, UPT ;  /* 0x000000ff3200728c */ /* 0x000fe2000bf45270 */
[----:B------:R-:W-:Y:S01]  /*58c0*/  ISETP.NE.U32.AND P2, PT, RZ, UR38, PT ;  /* 0x00000026ff007c0c */ /* 0x000fe2000bf45070 */
[----:B------:R-:W-:Y:S01]  /*58d0*/  UISETP.NE.U32.AND UP1, UPT, UR44, URZ, UPT ;  /* 0x000000ff2c00728c */ /* 0x000fe2000bf25070 */
[----:B------:R-:W-:Y:S01]  /*58e0*/  ISETP.NE.AND.EX P4, PT, R167, RZ, PT, P4 ;  /* 0x000000ffa700720c */ /* 0x000fe20003f85340 */
[----:B------:R-:W-:Y:S01]  /*58f0*/  UPLOP3.LUT UP0, UPT, UPT, UPT, UPT, 0x40, 0x4 ;  /* 0x000000000004789c */ /* 0x000fe20003f0e870 */
[----:B------:R-:W-:Y:S01]  /*5900*/  ISETP.NE.AND.EX P2, PT, RZ, UR39, PT, P2 ;  /* 0x00000027ff007c0c */ /* 0x000fe2000bf45320 */
[----:B------:R-:W-:Y:S01]  /*5910*/  UISETP.NE.AND.EX UP1, UPT, UR45, URZ, UPT, UP1 ;  /* 0x000000ff2d00728c */ /* 0x000fe2000bf25310 */
[----:B------:R-:W-:Y:S04]  /*5920*/  PLOP3.LUT P1, PT, PT, PT, UP2, 0x80, 0x8 ;  /* 0x000000000008781c */ /* 0x000fe80003f2f028 */
[----:B------:R-:W-:Y:S06]  /*5930*/  @UP2 UPLOP3.LUT UP0, UPT, UPT, UPT, UP1, 0x80, 0x8 ;  /* 0x000000000008289c */ /* 0x000fec0003f0f010 */
[----:B------:R-:W-:Y:S01]  /*5940*/  PLOP3.LUT P0, PT, PT, PT, UP0, 0x80, 0x8 ;  /* 0x000000000008781c */ /* 0x000fe20003f0f008 */
[----:B------:R-:W-:Y:S01]  /*5950*/  @!UPT UIADD3 URZ, UPT, UPT, URZ, URZ, URZ ;  /* 0x000000fffffff290 */ /* 0x000fe2000fffe0ff */
[----:B------:R-:W-:Y:S11]  /*5960*/  BRA.U !UP1, `(.L_x_97) ;  /* 0x0000000109387547 */ /* 0x000ff6000b800000 */
[----:B------:R-:W-:Y:S01]  /*5970*/  UISETP.NE.U32.AND UP0, UPT, UR38, URZ, UPT ;  /* 0x000000ff2600728c */ /* 0x000fe2000bf05070 */
[----:B------:R-:W-:Y:S02]  /*5980*/  HFMA2 R0, -RZ, RZ, 0, 5.9604644775390625e-08 ;  /* 0x00000001ff007431 */ /* 0x000fe400000001ff */
[----:B------:R-:W-:Y:S01]  /*5990*/  IMAD.MOV.U32 R171, RZ, RZ, 0x1 ;  /* 0x00000001ffab7424 */ /* 0x000fe200078e00ff */
[----:B------:R-:W-:Y:S06]  /*59a0*/  UISETP.NE.AND.EX UP0, UPT, UR39, URZ, UPT, UP0 ;  /* 0x000000ff2700728c */ /* 0x000fec000bf05300 */
[----:B------:R-:W-:Y:S05]  /*59b0*/  PLOP3.LUT P3, PT, PT, PT, UP0, 0x80, 0x8 ;  /* 0x000000000008781c */ /* 0x000fea0003f6f008 */
[----:B------:R-:W1:Y:S01]  /*59c0*/  @UP0 LDCU.64 UR6, c[0x0][0x888] ;  /* 0x00011100ff0607ac */ /* 0x000e620008000a00 */
[----:B------:R-:W-:Y:S07]  /*59d0*/  @UP0 UIMAD UR4, UR36, UR44, URZ ;  /* 0x0000002c240402a4 */ /* 0x000fee000f8e02ff */
[----:B------:R-:W-:Y:S01]  /*59e0*/  @!P3 PRMT R171, R0, 0x7610, R171 ;  /* 0x0000761000abb816 */ /* 0x000fe200000000ab */
[----:B-1----:R-:W-:Y:S03]  /*59f0*/  @UP0 UIMAD.WIDE UR6, UR4, 0x4, UR6 ;  /* 0x00000004040608a5 */ /* 0x002fe6000f8e0206 */
[----:B------:R-:W1:Y:S03]  /*5a00*/  @!UP0 LDCU UR4, c[0x0][0x880] ;  /* 0x00011000ff0487ac */ /* 0x000e660008000800 */
[----:B------:R-:W-:Y:S01]  /*5a10*/  IMAD.U32 R2, RZ, RZ, UR6 ;  /* 0x00000006ff027e24 */ /* 0x000fe2000f8e00ff */
[----:B------:R-:W-:Y:S05]  /*5a20*/  MOV R3, UR7 ;  /* 0x0000000700037c02 */ /* 0x000fea0008000f00 */
[----:B-----5:R2:W5:Y:S02]  /*5a30*/  @P3 LDG.E R81, desc[UR46][R2.64] ;  /* 0x0000002e02513981 */ /* 0x020564000c1e1900 */
[----:B-12---:R-:W-:Y:S02]  /*5a40*/  @!P3 IMAD.U32 R81, RZ, RZ, UR4 ;  /* 0x00000004ff51be24 */ /* 0x006fe4000f8e00ff */
.L_x_97:
[----:B------:R-:W-:Y:S05]  /*5a50*/  @!P4 BRA `(.L_x_98) ;  /* 0x000000000020c947 */ /* 0x000fea0003800000 */
[----:B------:R-:W-:Y:S04]  /*5a60*/  ISETP.NE.U32.AND P3, PT, R164, RZ, PT ;  /* 0x000000ffa400720c */ /* 0x000fe80003f65070 */
[----:B------:R-:W-:Y:S11]  /*5a70*/  ISETP.NE.AND.EX P3, PT, R165, RZ, PT, P3 ;  /* 0x000000ffa500720c */ /* 0x000ff60003f65330 */
[----:B------:R-:W-:Y:S02]  /*5a80*/  @!UPT UIADD3 URZ, UPT, UPT, URZ, URZ, URZ ;  /* 0x000000fffffff290 */ /* 0x000fe4000fffe0ff */
[----:B------:R-:W1:Y:S01]  /*5a90*/  @P3 LDC.64 R2, c[0x0][0x8a8] ;  /* 0x00022a00ff023b82 */ /* 0x000e620000000a00 */
[----:B------:R-:W-:Y:S04]  /*5aa0*/  @P3 IMAD R0, R166, UR36, RZ ;  /* 0x00000024a6003c24 */ /* 0x000fe8000f8e02ff */
[----:B-1----:R-:W-:Y:S05]  /*5ab0*/  @P3 IMAD.WIDE R2, R0, 0x4, R2 ;  /* 0x0000000400023825 */ /* 0x002fea00078e0202 */
[----:B-----5:R1:W5:Y:S02]  /*5ac0*/  @P3 LDG.E R78, desc[UR46][R2.64] ;  /* 0x0000002e024e3981 */ /* 0x020364000c1e1900 */
[----:B-1----:R-:W2:Y:S02]  /*5ad0*/  @!P3 LDC R78, c[0x0][0x8a0] ;  /* 0x00022800ff4ebb82 */ /* 0x002ea40000000800 */
.L_x_98:
[----:B-----5:R-:W-:Y:S01]  /*5ae0*/  FSETP.NEU.AND P4, PT, R81, RZ, PT ;  /* 0x000000ff5100720b */ /* 0x020fe20003f8d000 */
[----:B------:R-:W-:Y:S01]  /*5af0*/  BSSY B1, `(.L_x_99) ;  /* 0x0000047000017945 */ /* 0x000fe20003800000 */
[----:B------:R-:W-:Y:S01]  /*5b00*/  SEL R5, RZ, 0xffffffff, P2 ;  /* 0xffffffffff057807 */ /* 0x000fe20001000000 */
[----:B------:R-:W-:Y:S01]  /*5b10*/  IMAD.MOV.U32 R196, RZ, RZ, 0x1 ;  /* 0x00000001ffc47424 */ /* 0x000fe200078e00ff */
[----:B------:R-:W-:Y:S01]  /*5b20*/  LOP3.LUT P3, RZ, R171, 0xff, RZ, 0xc0, !PT ;  /* 0x000000ffabff7812 */ /* 0x000fe2000786c0ff */
[C---:B------:R-:W-:Y:S01]  /*5b30*/  IMAD R80, R76.reuse, 0x100, R79 ;  /* 0x000001004c507824 */ /* 0x040fe200078e024f */
[----:B------:R-:W-:Y:S02]  /*5b40*/  @P1 SEL R0, RZ, 0xffffffff, P4 ;  /* 0xffffffffff001807 */ /* 0x000fe40002000000 */
[----:B------:R-:W-:Y:S02]  /*5b50*/  CS2R R162, SRZ ;  /* 0x0000000000a27805 */ /* 0x000fe4000001ff00 */
[----:B------:R-:W-:Y:S02]  /*5b60*/  LEA R3, R181, UR49, 0x3 ;  /* 0x00000031b5037c11 */ /* 0x000fe4000f8e18ff */
[----:B------:R-:W-:Y:S02]  /*5b70*/  CS2R R160, SRZ ;  /* 0x0000000000a07805 */ /* 0x000fe4000001ff00 */
[----:B------:R-:W-:Y:S02]  /*5b80*/  @P0 SEL R0, R5, R0, !P3 ;  /* 0x0000000005000207 */ /* 0x000fe40005800000 */
[----:B------:R-:W-:Y:S02]  /*5b90*/  CS2R R158, SRZ ;  /* 0x00000000009e7805 */ /* 0x000fe4000001ff00 */
[----:B------:R-:W-:Y:S02]  /*5ba0*/  LEA R193, R76, UR49, 0x3 ;  /* 0x000000314cc17c11 */ /* 0x000fe4000f8e18ff */
[----:B------:R-:W-:Y:S02]  /*5bb0*/  CS2R R156, SRZ ;  /* 0x00000000009c7805 */ /* 0x000fe4000001ff00 */
[----:B------:R-:W-:Y:S02]  /*5bc0*/  @P1 LOP3.LUT R0, R0, 0x1, RZ, 0xc0, !PT ;  /* 0x0000000100001812 */ /* 0x000fe400078ec0ff */
[----:B------:R-:W-:Y:S02]  /*5bd0*/  CS2R R154, SRZ ;  /* 0x00000000009a7805 */ /* 0x000fe4000001ff00 */
[----:B------:R-:W-:Y:S02]  /*5be0*/  SHF.L.U32 R2, R183, 0x1f, RZ ;  /* 0x0000001fb7027819 */ /* 0x000fe400000006ff */
[----:B------:R-:W-:Y:S02]  /*5bf0*/  CS2R R152, SRZ ;  /* 0x0000000000987805 */ /* 0x000fe4000001ff00 */
[----:B------:R-:W-:Y:S02]  /*5c00*/  ISETP.NE.U32.OR P6, PT, R0, 0x1, !P1 ;  /* 0x000000010000780c */ /* 0x000fe40004fc5470 */
[----:B------:R-:W-:Y:S02]  /*5c10*/  CS2R R150, SRZ ;  /* 0x0000000000967805 */ /* 0x000fe4000001ff00 */
[----:B------:R-:W-:Y:S02]  /*5c20*/  PLOP3.LUT P2, PT, PT, PT, UP1, 0x80, 0x8 ;  /* 0x000000000008781c */ /* 0x000fe40003f4f018 */
[----:B------:R-:W-:Y:S02]  /*5c30*/  CS2R R148, SRZ ;  /* 0x0000000000947805 */ /* 0x000fe4000001ff00 */
[----:B------:R-:W-:Y:S02]  /*5c40*/  SEL R0, RZ, 0xffffffff, P4 ;  /* 0xffffffffff007807 */ /* 0x000fe40002000000 */
[----:B------:R-:W-:Y:S03]  /*5c50*/  P2R R198, PR, RZ, 0x40 ;  /* 0x00000040ffc67803 */ /* 0x000fe60000000000 */
[----:B------:R-:W-:Y:S04]  /*5c60*/  @P6 SHF.L.U32 R4, R180, 0x1f, RZ ;  /* 0x0000001fb4046819 */ /* 0x000fe800000006ff */
[----:B------:R-:W-:Y:S01]  /*5c70*/  @P2 SEL R0, R5, R0, !P3 ;  /* 0x0000000005002207 */ /* 0x000fe20005800000 */
[----:B------:R-:W1:Y:S03]  /*5c80*/  @P6 SYNCS.PHASECHK.TRANS64.TRYWAIT P1, [R3+URZ+0xe0], R4 ;  /* 0x0000e004030065a7 */ /* 0x000e6600080211ff */
[----:B------:R-:W-:Y:S04]  /*5c90*/  LOP3.LUT R0, R0, 0x1, RZ, 0xc0, !PT ;  /* 0x0000000100007812 */ /* 0x000fe800078ec0ff */
[----:B------:R-:W-:Y:S04]  /*5ca0*/  ISETP.NE.U32.AND P5, PT, R0, 0x1, PT ;  /* 0x000000010000780c */ /* 0x000fe80003fa5070 */
[----:B------:R-:W-:Y:S01]  /*5cb0*/  P2R R197, PR, RZ, 0x20 ;  /* 0x00000020ffc57803 */ /* 0x000fe20000000000 */
[----:B------:R3:W4:Y:S01]  /*5cc0*/  SYNCS.PHASECHK.TRANS64.TRYWAIT P0, [R193+URZ+0x150], R2 ;  /* 0x00015002c10075a7 */ /* 0x00072200080011ff */
[----:B-1----:R-:W-:Y:S01]  /*5cd0*/  @P6 SEL R196, RZ, 0x1, !P1 ;  /* 0x00000001ffc46807 */ /* 0x002fe20004800000 */
[----:B---3--:R-:W-:Y:S06]  /*5ce0*/  @!P6 BRA `(.L_x_100) ;  /* 0x00000000009ce947 */ /* 0x008fec0003800000 */
[----:B------:R-:W-:Y:S01]  /*5cf0*/  @P5 IMAD R6, R181, 0x2000, R186 ;  /* 0x00002000b5065824 */ /* 0x000fe200078e02ba */
[----:B------:R-:W-:Y:S01]  /*5d00*/  ISETP.NE.AND P1, PT, R196, RZ, PT ;  /* 0x000000ffc400720c */ /* 0x000fe20003f25270 */
[----:B------:R-:W-:Y:S01]  /*5d10*/  BSSY B0, `(.L_x_101) ;  /* 0x0000010000007945 */ /* 0x000fe20003800000 */
[----:B------:R-:W-:Y:S01]  /*5d20*/  CS2R R150, SRZ ;  /* 0x0000000000967805 */ /* 0x000fe2000001ff00 */
[--C-:B------:R-:W-:Y:S01]  /*5d30*/  @P5 IMAD R7, R187, -0x10, R6.reuse ;  /* 0xfffffff0bb075824 */ /* 0x100fe200078e0206 */
[----:B------:R-:W-:Y:S01]  /*5d40*/  CS2R R148, SRZ ;  /* 0x0000000000947805 */ /* 0x000fe2000001ff00 */
[----:B------:R-:W-:Y:S01]  /*5d50*/  @P5 IMAD R5, R185, -0x10, R6 ;  /* 0xfffffff0b9055824 */ /* 0x000fe200078e0206 */
[----:B------:R-:W-:Y:S01]  /*5d60*/  CS2R R158, SRZ ;  /* 0x00000000009e7805 */ /* 0x000fe2000001ff00 */
[----:B------:R-:W-:Y:S01]  /*5d70*/  @P5 IMAD R4, R184, 0x10, R7 ;  /* 0x00000010b8045824 */ /* 0x000fe200078e0207 */
[----:B------:R-:W-:Y:S02]  /*5d80*/  CS2R R156, SRZ ;  /* 0x00000000009c7805 */ /* 0x000fe4000001ff00 */
[----:B------:R-:W-:Y:S02]  /*5d90*/  CS2R R154, SRZ ;  /* 0x00000000009a7805 */ /* 0x000fe4000001ff00 */
[----:B------:R-:W-:Y:S02]  /*5da0*/  CS2R R152, SRZ ;  /* 0x0000000000987805 */ /* 0x000fe4000001ff00 */
[----:B------:R-:W-:Y:S02]  /*5db0*/  CS2R R162, SRZ ;  /* 0x0000000000a27805 */ /* 0x000fe4000001ff00 */
[----:B------:R-:W-:Y:S01]  /*5dc0*/  CS2R R160, SRZ ;  /* 0x0000000000a07805 */ /* 0x000fe2000001ff00 */
[----:B------:R-:W-:Y:S06]  /*5dd0*/  @P1 BRA `(.L_x_102) ;  /* 0x00000000000c1947 */ /* 0x000fec0003800000 */
[----:B------:R-:W-:Y:S04]  /*5de0*/  SHF.L.U32 R0, R180, 0x1f, RZ ;  /* 0x0000001fb4007819 */ /* 0x000fe800000006ff */
[----:B------:R-:W1:Y:S02]  /*5df0*/  SYNCS.PHASECHK.TRANS64.TRYWAIT P1, [R3+URZ+0xe0], R0 ;  /* 0x0000e000030075a7 */ /* 0x000e6400080211ff */
[----:B-1----:R-:W-:Y:S05]  /*5e00*/  @!P1 BRA `(.L_x_103) ;  /* 0x0000006400249947 */ /* 0x002fea0003800000 */
.L_x_102:
[----:B------:R-:W-:Y:S05]  /*5e10*/  BSYNC B0 ;  /* 0x0000000000007941 */ /* 0x000fea0003800000 */
.L_x_101:
[----:B------:R-:W-:Y:S01]  /*5e20*/  ISETP.NE.AND P1, PT, R197, RZ, PT ;  /* 0x000000ffc500720c */ /* 0x000fe20003f25270 */
[----:B-1----:R-:W-:Y:S02]  /*5e30*/  VIADD R3, R3, 0x100 ;  /* 0x0000010003037836 */ /* 0x002fe40000000000 */
[----:B------:R-:W-:Y:S02]  /*5e40*/  IMAD.U32 R0, RZ, RZ, UR37 ;  /* 0x00000025ff007e24 */ /* 0x000fe4000f8e00ff */
[----:B------:R-:W-:Y:S03]  /*5e50*/  VIADD R181, R181, 0x1 ;  /* 0x00000001b5b57836 */ /* 0x000fe60000000000 */
[----:B------:R-:W-:Y:S05]  /*5e60*/  PRMT R0, R0, 0x654, R3 ;  /* 0x0000065400007816 */ /* 0x000fea0000000003 */
[----:B------:R1:W3:Y:S04]  /*5e70*/  @P1 LDS.128 R148, [R6] ;  /* 0x0000000006941984 */ /* 0x0002e80000000c00 */
[----:B------:R1:W1:Y:S04]  /*5e80*/  @P1 LDS.128 R156, [R5+0x20] ;  /* 0x00002000059c1984 */ /* 0x0002680000000c00 */
[----:B------:R1:W1:Y:S04]  /*5e90*/  @P1 LDS.128 R152, [R7+0x10] ;  /* 0x0000100007981984 */ /* 0x0002680000000c00 */
[----:B------:R1:W1:Y:S01]  /*5ea0*/  @P1 LDS.128 R160, [R4+0x10] ;  /* 0x0000100004a01984 */ /* 0x0002620000000c00 */
[C---:B------:R-:W-:Y:S01]  /*5eb0*/  ISETP.NE.AND P1, PT, R181.reuse, 0x4, PT ;  /* 0x00000004b500780c */ /* 0x040fe20003f25270 */
[----:B------:R-:W-:Y:S01]  /*5ec0*/  @!PT LDS RZ, [RZ] ;  /* 0x00000000fffff984 */ /* 0x000fe20000000800 */
[----:B------:R-:W-:Y:S01]  /*5ed0*/  @!PT LDS RZ, [RZ] ;  /* 0x00000000fffff984 */ /* 0x000fe20000000800 */
[----:B------:R-:W-:Y:S01]  /*5ee0*/  @!PT LDS RZ, [RZ] ;  /* 0x00000000fffff984 */ /* 0x000fe20000000800 */
[----:B------:R-:W-:Y:S01]  /*5ef0*/  @!PT LDS RZ, [RZ] ;  /* 0x00000000fffff984 */ /* 0x000fe20000000800 */
[----:B------:R5:W-:Y:S06]  /*5f00*/  MEMBAR.ALL.CTA ;  /* 0x0000000000007992 */ /* 0x000bec0000008000 */
[----:B-----5:R-:W5:Y:S01]  /*5f10*/  FENCE.VIEW.ASYNC.S ;  /* 0x00000000000073c6 */ /* 0x020f620000000000 */
[----:B------:R-:W-:Y:S02]  /*5f20*/  SEL R3, RZ, 0x1, P1 ;  /* 0x00000001ff037807 */ /* 0x000fe40000800000 */
[----:B------:R-:W-:Y:S02]  /*5f30*/  SEL R181, R181, RZ, P1 ;  /* 0x000000ffb5b57207 */ /* 0x000fe40000800000 */
[----:B------:R-:W-:Y:S01]  /*5f40*/  LOP3.LUT R180, R180, R3, RZ, 0x3c, !PT ;  /* 0x00000003b4b47212 */ /* 0x000fe200078e3cff */
[----:B-----5:R1:W-:Y:S06]  /*5f50*/  SYNCS.ARRIVE.TRANS64.RED.A1T0 RZ, [R0+URZ], RZ ;  /* 0x000000ff00ff79a7 */ /* 0x0203ec00081004ff */
.L_x_100:
[----:B------:R-:W-:Y:S05]  /*5f60*/  BSYNC B1 ;  /* 0x0000000000017941 */ /* 0x000fea0003800000 */
.L_x_99:
[----:B-1----:R-:W-:Y:S04]  /*5f70*/  SHF.R.U32.HI R0, RZ, 0x15, R80 ;  /* 0x00000015ff007819 */ /* 0x002fe80000011650 */
[----:B------:R-:W-:Y:S01]  /*5f80*/  LOP3.LUT P1, RZ, R0, 0x3, R173, 0x48, !PT ;  /* 0x0000000300ff7812 */ /* 0x000fe200078248ad */
[----:B------:R-:W-:Y:S01]  /*5f90*/  @!UPT UIADD3 URZ, UPT, UPT, URZ, URZ, URZ ;  /* 0x000000fffffff290 */ /* 0x000fe2000fffe0ff */
[----:B----4-:R-:W-:Y:S11]  /*5fa0*/  @P0 BRA `(.L_x_104) ;  /* 0x0000000000080947 */ /* 0x010ff60003800000 */
[----:B------:R-:W1:Y:S02]  /*5fb0*/  SYNCS.PHASECHK.TRANS64.TRYWAIT P0, [R193+URZ+0x150], R2 ;  /* 0x00015002c10075a7 */ /* 0x000e6400080011ff */
[----:B-1----:R-:W-:Y:S05]  /*5fc0*/  @!P0 BRA `(.L_x_105) ;  /* 0x0000006000c88947 */ /* 0x002fea0003800000 */
.L_x_104:
[----:B------:R-:W-:Y:S04]  /*5fd0*/  BSSY.RECONVERGENT B6, `(.L_x_106) ;  /* 0x0000012000067945 */ /* 0x000fe80003800200 */
[----:B------:R-:W-:Y:S05]  /*5fe0*/  @!P1 BRA `(.L_x_107) ;  /* 0x0000000000409947 */ /* 0x000fea0003800000 */
[----:B------:R-:W4:Y:S01]  /*5ff0*/  LDCU.64 UR8, c[0x4][0x78] ;  /* 0x01000f00ff0877ac */ /* 0x000f220008000a00 */
[----:B------:R-:W-:Y:S01]  /*6000*/  MOV R3, 0x0 ;  /* 0x0000000000037802 */ /* 0x000fe20000000f00 */
[----:B------:R-:W-:Y:S02]  /*6010*/  HFMA2 R12, -RZ, RZ, 0, 5.9604644775390625e-08 ;  /* 0x00000001ff0c7431 */ /* 0x000fe400000001ff */
[----:B------:R-:W-:Y:S02]  /*6020*/  IMAD.MOV.U32 R8, RZ, RZ, 0x192 ;  /* 0x00000192ff087424 */ /* 0x000fe400078e00ff */
[----:B------:R-:W-:Y:S01]  /*6030*/  IMAD.MOV.U32 R13, RZ, RZ, RZ ;  /* 0x000000ffff0d7224 */ /* 0x000fe200078e00ff */
[----:B------:R-:W5:Y:S01]  /*6040*/  LDCU.64 UR6, c[0x4][0x80] ;  /* 0x01001000ff0677ac */ /* 0x000f620008000a00 */
[----:B-1----:R-:W1:Y:S01]  /*6050*/  LDC.64 R2, c[0x4][R3] ;  /* 0x0100000003027b82 */ /* 0x002e620000000a00 */
[----:B------:R-:W2:Y:S01]  /*6060*/  LDCU.64 UR4, c[0x4][0x18] ;  /* 0x01000300ff0477ac */ /* 0x000ea20008000a00 */
[----:B----4-:R-:W-:Y:S01]  /*6070*/  MOV R5, UR9 ;  /* 0x0000000900057c02 */ /* 0x010fe20008000f00 */
[----:B------:R-:W-:Y:S01]  /*6080*/  IMAD.U32 R4, RZ, RZ, UR8 ;  /* 0x00000008ff047e24 */ /* 0x000fe2000f8e00ff */
[----:B-----5:R-:W-:Y:S01]  /*6090*/  MOV R7, UR7 ;  /* 0x0000000700077c02 */ /* 0x020fe20008000f00 */
[----:B------:R-:W-:Y:S01]  /*60a0*/  IMAD.U32 R6, RZ, RZ, UR6 ;  /* 0x00000006ff067e24 */ /* 0x000fe2000f8e00ff */
[----:B--2---:R-:W-:Y:S01]  /*60b0*/  MOV R11, UR5 ;  /* 0x00000005000b7c02 */ /* 0x004fe20008000f00 */
[----:B------:R-:W-:Y:S02]  /*60c0*/  IMAD.U32 R10, RZ, RZ, UR4 ;  /* 0x00000004ff0a7e24 */ /* 0x000fe4000f8e00ff */
[----:B------:R-:W-:Y:S07]  /*60d0*/  LEPC R20, `(.L_x_107) ;  /* 0x000000001014794e */ /* 0x000fee0000000000 */
[----:B-1-3--:R-:W-:Y:S05]  /*60e0*/  CALL.ABS.NOINC R2 ;  /* 0x0000000002007343 */ /* 0x00afea0003c00000 */
.L_x_107:
[----:B------:R-:W-:Y:S05]  /*60f0*/  BSYNC.RECONVERGENT B6 ;  /* 0x0000000000067941 */ /* 0x000fea0003800200 */
.L_x_106:
[-C--:B---3--:R-:W-:Y:S01]  /*6100*/  F2FP.F16.E4M3.UNPACK_B R83, R148.reuse ;  /* 0x00000094ff53723e */ /* 0x088fe200020006ff */
[----:B------:R-:W-:Y:S05]  /*6110*/  WARPSYNC.ALL ;  /* 0x0000000000007948 */ /* 0x000fea0003800000 */
[----:B------:R-:W-:Y:S01]  /*6120*/  R2UR UR4, R80 ;  /* 0x00000000500472ca */ /* 0x000fe200000e0000 */
[--C-:B------:R-:W-:Y:S01]  /*6130*/  HADD2.F32 R82, -RZ, R83.reuse.H0_H0 ;  /* 0x20000053ff527230 */ /* 0x100fe20000004100 */
[----:B------:R-:W-:Y:S01]  /*6140*/  F2FP.F16.E4M3.UNPACK_B R85, R148.H1 ;  /* 0x00000094ff55723e */ /* 0x000fe200030006ff */
[----:B------:R-:W-:Y:S01]  /*6150*/  HADD2.F32 R83, -RZ, R83.H1_H1 ;  /* 0x30000053ff537230 */ /* 0x000fe20000004100 */
[-C--:B------:R-:W-:Y:S01]  /*6160*/  F2FP.F16.E4M3.UNPACK_B R87, R149.reuse ;  /* 0x00000095ff57723e */ /* 0x080fe200020006ff */
[----:B------:R-:W-:Y:S01]  /*6170*/  BSSY.RECONVERGENT B0, `(.L_x_108) ;  /* 0x000011d000007945 */ /* 0x000fe20003800200 */
[----:B------:R-:W-:Y:S01]  /*6180*/  F2FP.F16.E4M3.UNPACK_B R89, R149.H1 ;  /* 0x00000095ff59723e */ /* 0x000fe200030006ff */
[----:B------:R-:W-:Y:S01]  /*6190*/  HADD2.F32 R84, -RZ, R85.H0_H0 ;  /* 0x20000055ff547230 */ /* 0x000fe20000004100 */
[-C--:B------:R-:W-:Y:S01]  /*61a0*/  F2FP.F16.E4M3.UNPACK_B R91, R150.reuse ;  /* 0x00000096ff5b723e */ /* 0x080fe200020006ff */
[----:B------:R-:W-:Y:S01]  /*61b0*/  HADD2.F32 R88, -RZ, R87.H1_H1 ;  /* 0x30000057ff587230 */ /* 0x000fe20000004100 */
[----:B------:R-:W-:Y:S01]  /*61c0*/  F2FP.F16.E4M3.UNPACK_B R93, R150.H1 ;  /* 0x00000096ff5d723e */ /* 0x000fe200030006ff */
[----:B------:R-:W-:Y:S01]  /*61d0*/  HADD2.F32 R86, -RZ, R85.H1_H1 ;  /* 0x30000055ff567230 */ /* 0x000fe20000004100 */
[-C--:B------:R-:W-:Y:S01]  /*61e0*/  F2FP.F16.E4M3.UNPACK_B R95, R151.reuse ;  /* 0x00000097ff5f723e */ /* 0x080fe200020006ff */
[----:B------:R-:W2:Y:S01]  /*61f0*/  LDTM.x64 R4, tmem[UR4] ;  /* 0x00000004000479ee */ /* 0x000ea20008340000 */
[----:B------:R-:W-:Y:S01]  /*6200*/  F2FP.F16.E4M3.UNPACK_B R97, R151.H1 ;  /* 0x00000097ff61723e */ /* 0x000fe200030006ff */
[----:B------:R-:W-:Y:S01]  /*6210*/  HADD2.F32 R85, -RZ, R87.H0_H0 ;  /* 0x20000057ff557230 */ /* 0x000fe20000004100 */
[-C--:B------:R-:W-:Y:S01]  /*6220*/  F2FP.F16.E4M3.UNPACK_B R99, R152.reuse ;  /* 0x00000098ff63723e */ /* 0x080fe200020006ff */
[----:B------:R-:W-:Y:S01]  /*6230*/  HADD2.F32 R87, -RZ, R89.H0_H0 ;  /* 0x20000059ff577230 */ /* 0x000fe20000004100 */
[----:B------:R-:W-:Y:S01]  /*6240*/  F2FP.F16.E4M3.UNPACK_B R101, R152.H1 ;  /* 0x00000098ff65723e */ /* 0x000fe200030006ff */
[----:B------:R-:W-:Y:S01]  /*6250*/  HADD2.F32 R92, -RZ, R91.H1_H1 ;  /* 0x3000005bff5c7230 */ /* 0x000fe20000004100 */
[----:B------:R-:W-:Y:S01]  /*6260*/  SHF.L.U32 R199, R176, 0x4, RZ ;  /* 0x00000004b0c77819 */ /* 0x000fe200000006ff */
[----:B------:R-:W-:Y:S01]  /*6270*/  HADD2.F32 R96, -RZ, R95.H1_H1 ;  /* 0x3000005fff607230 */ /* 0x000fe20000004100 */
[----:B------:R-:W-:Y:S01]  /*6280*/  SHF.L.U32 R207, R175, 0x4, RZ ;  /* 0x00000004afcf7819 */ /* 0x000fe200000006ff */
[----:B------:R-:W-:Y:S01]  /*6290*/  HADD2.F32 R100, -RZ, R99.H1_H1 ;  /* 0x30000063ff647230 */ /* 0x000fe20000004100 */
[----:B------:R-:W-:Y:S01]  /*62a0*/  IADD3 R192, PT, PT, R186, R199, RZ ;  /* 0x000000c7bac07210 */ /* 0x000fe20007ffe0ff */
[----:B------:R-:W-:Y:S01]  /*62b0*/  HADD2.F32 R90, -RZ, R89.H1_H1 ;  /* 0x30000059ff5a7230 */ /* 0x000fe20000004100 */
[----:B------:R-:W-:Y:S01]  /*62c0*/  SHF.L.U32 R205, R184, 0x4, RZ ;  /* 0x00000004b8cd7819 */ /* 0x000fe200000006ff */
[----:B------:R-:W-:Y:S01]  /*62d0*/  HADD2.F32 R89, -RZ, R91.H0_H0 ;  /* 0x2000005bff597230 */ /* 0x000fe20000004100 */
[-C--:B------:R-:W-:Y:S01]  /*62e0*/  F2FP.F16.E4M3.UNPACK_B R103, R153.reuse ;  /* 0x00000099ff67723e */ /* 0x080fe200020006ff */
[--C-:B------:R-:W-:Y:S01]  /*62f0*/  HADD2.F32 R91, -RZ, R93.reuse.H0_H0 ;  /* 0x2000005dff5b7230 */ /* 0x100fe20000004100 */
[----:B------:R-:W-:Y:S01]  /*6300*/  IADD3 R194, PT, PT, R205, R192, RZ ;  /* 0x000000c0cdc27210 */ /* 0x000fe20007ffe0ff */
[----:B------:R-:W-:Y:S01]  /*6310*/  HADD2.F32 R94, -RZ, R93.H1_H1 ;  /* 0x3000005dff5e7230 */ /* 0x000fe20000004100 */
[----:B------:R-:W-:Y:S01]  /*6320*/  F2FP.F16.E4M3.UNPACK_B R105, R153.H1 ;  /* 0x00000099ff69723e */ /* 0x000fe200030006ff */
[----:B------:R-:W-:Y:S01]  /*6330*/  HADD2.F32 R93, -RZ, R95.H0_H0 ;  /* 0x2000005fff5d7230 */ /* 0x000fe20000004100 */
[-C--:B------:R-:W-:Y:S01]  /*6340*/  F2FP.F16.E4M3.UNPACK_B R107, R154.reuse ;  /* 0x0000009aff6b723e */ /* 0x080fe200020006ff */
[----:B------:R-:W-:Y:S01]  /*6350*/  HADD2.F32 R104, -RZ, R103.H1_H1 ;  /* 0x30000067ff687230 */ /* 0x000fe20000004100 */
[----:B------:R-:W-:Y:S01]  /*6360*/  F2FP.F16.E4M3.UNPACK_B R109, R154.H1 ;  /* 0x0000009aff6d723e */ /* 0x000fe200030006ff */
[C---:B--2---:R-:W-:Y:S01]  /*6370*/  FMUL R0, R78.reuse, R4 ;  /* 0x000000044e007220 */ /* 0x044fe20000400000 */
[C---:B-1----:R-:W-:Y:S01]  /*6380*/  FMUL R2, R78.reuse, R5 ;  /* 0x000000054e027220 */ /* 0x042fe20000400000 */
[C---:B------:R-:W-:Y:S01]  /*6390*/  FMUL R4, R78.reuse, R8 ;  /* 0x000000084e047220 */ /* 0x040fe20000400000 */
[C---:B------:R-:W-:Y:S01]  /*63a0*/  FMUL R5, R78.reuse, R9 ;  /* 0x000000094e057220 */ /* 0x040fe20000400000 */
[C---:B------:R-:W-:Y:S01]  /*63b0*/  FFMA R0, R81.reuse, R82, R0 ;  /* 0x0000005251007223 */ /* 0x040fe20000000000 */
[C---:B------:R-:W-:Y:S01]  /*63c0*/  FFMA R2, R81.reuse, R83, R2 ;  /* 0x0000005351027223 */ /* 0x040fe20000000002 */
[C---:B------:R-:W-:Y:S01]  /*63d0*/  FMUL R8, R78.reuse, R12 ;  /* 0x0000000c4e087220 */ /* 0x040fe20000400000 */
[C---:B------:R-:W-:Y:S01]  /*63e0*/  FMUL R9, R78.reuse, R13 ;  /* 0x0000000d4e097220 */ /* 0x040fe20000400000 */
[C---:B------:R-:W-:Y:S01]  /*63f0*/  FMUL R12, R78.reuse, R16 ;  /* 0x000000104e0c7220 */ /* 0x040fe20000400000 */
[C---:B------:R-:W-:Y:S01]  /*6400*/  FMUL R13, R78.reuse, R17 ;  /* 0x000000114e0d7220 */ /* 0x040fe20000400000 */
[C---:B------:R-:W-:Y:S01]  /*6410*/  FMUL R16, R78.reuse, R20 ;  /* 0x000000144e107220 */ /* 0x040fe20000400000 */
[C---:B------:R-:W-:Y:S01]  /*6420*/  FMUL R17, R78.reuse, R21 ;  /* 0x000000154e117220 */ /* 0x040fe20000400000 */
[C---:B------:R-:W-:Y:S01]  /*6430*/  FMUL R20, R78.reuse, R24 ;  /* 0x000000184e147220 */ /* 0x040fe20000400000 */
[C---:B------:R-:W-:Y:S01]  /*6440*/  FMUL R21, R78.reuse, R25 ;  /* 0x000000194e157220 */ /* 0x040fe20000400000 */
[----:B------:R-:W-:Y:S02]  /*6450*/  HADD2.F32 R108, -RZ, R107.H1_H1 ;  /* 0x3000006bff6c7230 */ /* 0x000fe40000004100 */
[C---:B------:R-:W-:Y:S01]  /*6460*/  FMUL R24, R78.reuse, R28 ;  /* 0x0000001c4e187220 */ /* 0x040fe20000400000 */
[C---:B------:R-:W-:Y:S01]  /*6470*/  FMUL R25, R78.reuse, R29 ;  /* 0x0000001d4e197220 */ /* 0x040fe20000400000 */
[C---:B------:R-:W-:Y:S01]  /*6480*/  FMUL R28, R78.reuse, R32 ;  /* 0x000000204e1c7220 */ /* 0x040fe20000400000 */
[C---:B------:R-:W-:Y:S01]  /*6490*/  FMUL R29, R78.reuse, R33 ;  /* 0x000000214e1d7220 */ /* 0x040fe20000400000 */
[C---:B------:R-:W-:Y:S01]  /*64a0*/  FMUL R32, R78.reuse, R36 ;  /* 0x000000244e207220 */ /* 0x040fe20000400000 */
[----:B------:R-:W-:Y:S01]  /*64b0*/  F2FP.F16.E4M3.UNPACK_B R111, R155 ;  /* 0x0000009bff6f723e */ /* 0x000fe200020006ff */
[C---:B------:R-:W-:Y:S01]  /*64c0*/  FMUL R33, R78.reuse, R37 ;  /* 0x000000254e217220 */ /* 0x040fe20000400000 */
[C---:B------:R-:W-:Y:S01]  /*64d0*/  FMUL R36, R78.reuse, R40 ;  /* 0x000000284e247220 */ /* 0x040fe20000400000 */
[----:B------:R-:W-:Y:S01]  /*64e0*/  F2FP.F16.E4M3.UNPACK_B R113, R155.H1 ;  /* 0x0000009bff71723e */ /* 0x000fe200030006ff */
[C---:B------:R-:W-:Y:S01]  /*64f0*/  FMUL R37, R78.reuse, R41 ;  /* 0x000000294e257220 */ /* 0x040fe20000400000 */
[----:B------:R-:W-:Y:S02]  /*6500*/  HADD2.F32 R112, -RZ, R111.H1_H1 ;  /* 0x3000006fff707230 */ /* 0x000fe40000004100 */
        /* <DEDUP_REMOVED lines=26> */
[C---:B------:R-:W-:Y:S01]  /*66b0*/  FFMA R3, R81.reuse, R84, R3 ;  /* 0x0000005451037223 */ /* 0x040fe20000000003 */
[C---:B------:R-:W-:Y:S01]  /*66c0*/  FFMA R7, R81.reuse, R86, R7 ;  /* 0x0000005651077223 */ /* 0x040fe20000000007 */
[----:B------:R-:W-:Y:S01]  /*66d0*/  F2FP.F16.E4M3.UNPACK_B R131, R160 ;  /* 0x000000a0ff83723e */ /* 0x000fe200020006ff */
[C---:B------:R-:W-:Y:S01]  /*66e0*/  FFMA R4, R81.reuse, R85, R4 ;  /* 0x0000005551047223 */ /* 0x040fe20000000004 */
[C---:B------:R-:W-:Y:S01]  /*66f0*/  FFMA R5, R81.reuse, R88, R5 ;  /* 0x0000005851057223 */ /* 0x040fe20000000005 */
[----:B------:R-:W-:Y:S01]  /*6700*/  F2FP.F16.E4M3.UNPACK_B R133, R160.H1 ;  /* 0x000000a0ff85723e */ /* 0x000fe200030006ff */
[----:B------:R-:W-:Y:S01]  /*6710*/  FFMA R6, R81, R87, R6 ;  /* 0x0000005751067223 */ /* 0x000fe20000000006 */
[----:B------:R-:W-:Y:S01]  /*6720*/  F2FP.SATFINITE.E4M3.F32.PACK_AB_MERGE_C R195, R7, R3, RZ ;  /* 0x0000000307c3723e */ /* 0x000fe200048070ff */
[----:B------:R-:W-:Y:S02]  /*6730*/  HADD2.F32 R128, -RZ, R127.H1_H1 ;  /* 0x3000007fff807230 */ /* 0x000fe40000004100 */
[----:B------:R-:W-:Y:S01]  /*6740*/  FMUL R11, R78, R11 ;  /* 0x0000000b4e0b7220 */ /* 0x000fe20000400000 */
[----:B------:R-:W-:Y:S01]  /*6750*/  HADD2.F32 R132, -RZ, R131.H1_H1 ;  /* 0x30000083ff847230 */ /* 0x000fe20000004100 */
[----:B------:R-:W-:Y:S01]  /*6760*/  F2FP.SATFINITE.E4M3.F32.PACK_AB_MERGE_C R200, R2, R0, R195 ;  /* 0x0000000002c8723e */ /* 0x000fe200048070c3 */
[----:B------:R-:W-:Y:S01]  /*6770*/  FMUL R10, R78, R14 ;  /* 0x0000000e4e0a7220 */ /* 0x000fe20000400000 */
[----:B------:R-:W-:Y:S01]  /*6780*/  IADD3 R195, PT, PT, R186, R207, RZ ;  /* 0x000000cfbac37210 */ /* 0x000fe20007ffe0ff */
[C---:B------:R-:W-:Y:S01]  /*6790*/  FFMA R11, R81.reuse, R90, R11 ;  /* 0x0000005a510b7223 */ /* 0x040fe2000000000b */
[C---:B------:R-:W-:Y:S01]  /*67a0*/  FFMA R8, R81.reuse, R89, R8 ;  /* 0x0000005951087223 */ /* 0x040fe20000000008 */
[C---:B------:R-:W-:Y:S01]  /*67b0*/  FFMA R9, R81.reuse, R92, R9 ;  /* 0x0000005c51097223 */ /* 0x040fe20000000009 */
[--C-:B------:R-:W-:Y:S02]  /*67c0*/  HADD2.F32 R95, -RZ, R97.reuse.H0_H0 ;  /* 0x20000061ff5f7230 */ /* 0x100fe40000004100 */
[----:B------:R-:W-:Y:S01]  /*67d0*/  FFMA R10, R81, R91, R10 ;  /* 0x0000005b510a7223 */ /* 0x000fe2000000000a */
[----:B------:R-:W-:Y:S01]  /*67e0*/  F2FP.SATFINITE.E4M3.F32.PACK_AB_MERGE_C R201, R11, R6, RZ ;  /* 0x000000060bc9723e */ /* 0x000fe200048070ff */
[C---:B------:R-:W-:Y:S01]  /*67f0*/  FMUL R15, R78.reuse, R15 ;  /* 0x0000000f4e0f7220 */ /* 0x040fe20000400000 */
[----:B------:R-:W-:Y:S02]  /*6800*/  HADD2.F32 R98, -RZ, R97.H1_H1 ;  /* 0x30000061ff627230 */ /* 0x000fe40000004100 */
[C---:B------:R-:W-:Y:S01]  /*6810*/  FMUL R14, R78.reuse, R18 ;  /* 0x000000124e0e7220 */ /* 0x040fe20000400000 */
[----:B------:R-:W-:Y:S01]  /*6820*/  F2FP.SATFINITE.E4M3.F32.PACK_AB_MERGE_C R201, R5, R4, R201 ;  /* 0x0000000405c9723e */ /* 0x000fe200048070c9 */
[----:B------:R-:W-:Y:S02]  /*6830*/  HADD2.F32 R97, -RZ, R99.H0_H0 ;  /* 0x20000063ff617230 */ /* 0x000fe40000004100 */
[C---:B------:R-:W-:Y:S01]  /*6840*/  FFMA R15, R81.reuse, R94, R15 ;  /* 0x0000005e510f7223 */ /* 0x040fe2000000000f */
[C---:B------:R-:W-:Y:S01]  /*6850*/  FFMA R12, R81.reuse, R93, R12 ;  /* 0x0000005d510c7223 */ /* 0x040fe2000000000c */
[----:B------:R-:W-:Y:S01]  /*6860*/  FFMA R13, R81, R96, R13 ;  /* 0x00000060510d7223 */ /* 0x000fe2000000000d */
[----:B------:R-:W-:Y:S01]  /*6870*/  F2FP.F16.E4M3.UNPACK_B R135, R161 ;  /* 0x000000a1ff87723e */ /* 0x000fe200020006ff */
[--C-:B------:R-:W-:Y:S01]  /*6880*/  HADD2.F32 R99, -RZ, R101.reuse.H0_H0 ;  /* 0x20000065ff637230 */ /* 0x100fe20000004100 */
[----:B------:R-:W-:Y:S01]  /*6890*/  F2FP.SATFINITE.E4M3.F32.PACK_AB_MERGE_C R202, R15, R10, RZ ;  /* 0x0000000a0fca723e */ /* 0x000fe200048070ff */
[----:B------:R-:W-:Y:S01]  /*68a0*/  FFMA R14, R81, R95, R14 ;  /* 0x0000005f510e7223 */ /* 0x000fe2000000000e */
[C---:B------:R-:W-:Y:S01]  /*68b0*/  FMUL R19, R78.reuse, R19 ;  /* 0x000000134e137220 */ /* 0x040fe20000400000 */
[----:B------:R-:W-:Y:S01]  /*68c0*/  HADD2.F32 R102, -RZ, R101.H1_H1 ;  /* 0x30000065ff667230 */ /* 0x000fe20000004100 */
[----:B------:R-:W-:Y:S01]  /*68d0*/  F2FP.SATFINITE.E4M3.F32.PACK_AB_MERGE_C R202, R9, R8, R202 ;  /* 0x0000000809ca723e */ /* 0x000fe200048070ca */
[----:B------:R-:W-:Y:S02]  /*68e0*/  HADD2.F32 R101, -RZ, R103.H0_H0 ;  /* 0x20000067ff657230 */ /* 0x000fe40000004100 */
[C---:B------:R-:W-:Y:S01]  /*68f0*/  FFMA R19, R81.reuse, R98, R19 ;  /* 0x0000006251137223 */ /* 0x040fe20000000013 */
[C---:B------:R-:W-:Y:S01]  /*6900*/  FFMA R16, R81.reuse, R97, R16 ;  /* 0x0000006151107223 */ /* 0x040fe20000000010 */
[----:B------:R-:W-:Y:S01]  /*6910*/  FFMA R17, R81, R100, R17 ;  /* 0x0000006451117223 */ /* 0x000fe20000000011 */
[----:B------:R-:W-:Y:S02]  /*6920*/  HADD2.F32 R136, -RZ, R135.H1_H1 ;  /* 0x30000087ff887230 */ /* 0x000fe40000004100 */
[C---:B------:R-:W-:Y:S01]  /*6930*/  FMUL R18, R78.reuse, R22 ;  /* 0x000000164e127220 */ /* 0x040fe20000400000 */
[----:B------:R-:W-:Y:S01]  /*6940*/  F2FP.F16.E4M3.UNPACK_B R137, R161.H1 ;  /* 0x000000a1ff89723e */ /* 0x000fe200030006ff */
[C---:B------:R-:W-:Y:S01]  /*6950*/  FMUL R23, R78.reuse, R23 ;  /* 0x000000174e177220 */ /* 0x040fe20000400000 */
[--C-:B------:R-:W-:Y:S01]  /*6960*/  HADD2.F32 R103, -RZ, R105.reuse.H0_H0 ;  /* 0x20000069ff677230 */ /* 0x100fe20000004100 */
[----:B------:R-:W-:Y:S01]  /*6970*/  F2FP.SATFINITE.E4M3.F32.PACK_AB_MERGE_C R203, R19, R14, RZ ;  /* 0x0000000e13cb723e */ /* 0x000fe200048070ff */
[C---:B------:R-:W-:Y:S01]  /*6980*/  FFMA R18, R81.reuse, R99, R18 ;  /* 0x0000006351127223 */ /* 0x040fe20000000012 */
[C---:B------:R-:W-:Y:S01]  /*6990*/  FFMA R23, R81.reuse, R102, R23 ;  /* 0x0000006651177223 */ /* 0x040fe20000000017 */
[----:B------:R-:W-:Y:S01]  /*69a0*/  FFMA R20, R81, R101, R20 ;  /* 0x0000006551147223 */ /* 0x000fe20000000014 */
[----:B------:R-:W-:Y:S01]  /*69b0*/  F2FP.F16.E4M3.UNPACK_B R139, R162 ;  /* 0x000000a2ff8b723e */ /* 0x000fe200020006ff */
[----:B------:R-:W-:Y:S01]  /*69c0*/  HADD2.F32 R106, -RZ, R105.H1_H1 ;  /* 0x30000069ff6a7230 */ /* 0x000fe20000004100 */
[----:B------:R-:W-:Y:S01]  /*69d0*/  F2FP.SATFINITE.E4M3.F32.PACK_AB_MERGE_C R203, R13, R12, R203 ;  /* 0x0000000c0dcb723e */ /* 0x000fe200048070cb */
[----:B------:R-:W-:Y:S01]  /*69e0*/  FFMA R21, R81, R104, R21 ;  /* 0x0000006851157223 */ /* 0x000fe20000000015 */
[----:B------:R-:W-:Y:S01]  /*69f0*/  F2FP.SATFINITE.E4M3.F32.PACK_AB_MERGE_C R208, R23, R18, RZ ;  /* 0x0000001217d0723e */ /* 0x000fe200048070ff */
[----:B------:R-:W-:Y:S02]  /*6a00*/  HADD2.F32 R105, -RZ, R107.H0_H0 ;  /* 0x2000006bff697230 */ /* 0x000fe40000004100 */
[C---:B------:R-:W-:Y:S01]  /*6a10*/  FMUL R22, R78.reuse, R26 ;  /* 0x0000001a4e167220 */ /* 0x040fe20000400000 */
[----:B------:R1:W-:Y:S01]  /*6a20*/  STS.128 [R172+UR49+0x8200], R200 ;  /* 0x008200c8ac007988 */ /* 0x0003e20008000c31 */
[----:B------:R-:W-:Y:S01]  /*6a30*/  F2FP.SATFINITE.E4M3.F32.PACK_AB_MERGE_C R208, R17, R16, R208 ;  /* 0x0000001011d0723e */ /* 0x000fe200048070d0 */
[----:B------:R-:W-:Y:S02]  /*6a40*/  HADD2.F32 R140, -RZ, R139.H1_H1 ;  /* 0x3000008bff8c7230 */ /* 0x000fe40000004100 */
[C---:B------:R-:W-:Y:S01]  /*6a50*/  FFMA R22, R81.reuse, R103, R22 ;  /* 0x0000006751167223 */ /* 0x040fe20000000016 */
[C---:B------:R-:W-:Y:S01]  /*6a60*/  FMUL R27, R78.reuse, R27 ;  /* 0x0000001b4e1b7220 */ /* 0x040fe20000400000 */
[--C-:B------:R-:W-:Y:S02]  /*6a70*/  HADD2.F32 R107, -RZ, R109.reuse.H0_H0 ;  /* 0x2000006dff6b7230 */ /* 0x100fe40000004100 */
[C---:B------:R-:W-:Y:S01]  /*6a80*/  FMUL R26, R78.reuse, R30 ;  /* 0x0000001e4e1a7220 */ /* 0x040fe20000400000 */
[----:B------:R-:W-:Y:S02]  /*6a90*/  HADD2.F32 R110, -RZ, R109.H1_H1 ;  /* 0x3000006dff6e7230 */ /* 0x000fe40000004100 */
[C---:B------:R-:W-:Y:S01]  /*6aa0*/  FFMA R27, R81.reuse, R106, R27 ;  /* 0x0000006a511b7223 */ /* 0x040fe2000000001b */
[C---:B------:R-:W-:Y:S01]  /*6ab0*/  FFMA R24, R81.reuse, R105, R24 ;  /* 0x0000006951187223 */ /* 0x040fe20000000018 */
[----:B------:R-:W-:Y:S01]  /*6ac0*/  FFMA R25, R81, R108, R25 ;  /* 0x0000006c51197223 */ /* 0x000fe20000000019 */
[----:B------:R-:W-:Y:S01]  /*6ad0*/  F2FP.F16.E4M3.UNPACK_B R141, R162.H1 ;  /* 0x000000a2ff8d723e */ /* 0x000fe200030006ff */
[----:B------:R-:W-:Y:S01]  /*6ae0*/  HADD2.F32 R109, -RZ, R111.H0_H0 ;  /* 0x2000006fff6d7230 */ /* 0x000fe20000004100 */
[----:B------:R-:W-:Y:S01]  /*6af0*/  F2FP.SATFINITE.E4M3.F32.PACK_AB_MERGE_C R209, R27, R22, RZ ;  /* 0x000000161bd1723e */ /* 0x000fe200048070ff */
[----:B------:R-:W-:Y:S01]  /*6b00*/  FFMA R26, R81, R107, R26 ;  /* 0x0000006b511a7223 */ /* 0x000fe2000000001a */
[C---:B------:R-:W-:Y:S01]  /*6b10*/  FMUL R31, R78.reuse, R31 ;  /* 0x0000001f4e1f7220 */ /* 0x040fe20000400000 */
[--C-:B------:R-:W-:Y:S01]  /*6b20*/  HADD2.F32 R111, -RZ, R113.reuse.H0_H0 ;  /* 0x20000071ff6f7230 */ /* 0x100fe20000004100 */
[----:B------:R-:W-:Y:S01]  /*6b30*/  F2FP.SATFINITE.E4M3.F32.PACK_AB_MERGE_C R209, R21, R20, R209 ;  /* 0x0000001415d1723e */ /* 0x000fe200048070d1 */
[----:B------:R-:W-:Y:S02]  /*6b40*/  HADD2.F32 R114, -RZ, R113.H1_H1 ;  /* 0x30000071ff727230 */ /* 0x000fe40000004100 */
[C---:B------:R-:W-:Y:S01]  /*6b50*/  FFMA R31, R81.reuse, R110, R31 ;  /* 0x0000006e511f7223 */ /* 0x040fe2000000001f */
[C---:B------:R-:W-:Y:S01]  /*6b60*/  FFMA R28, R81.reuse, R109, R28 ;  /* 0x0000006d511c7223 */ /* 0x040fe2000000001c */
[----:B------:R-:W-:Y:S01]  /*6b70*/  FFMA R29, R81, R112, R29 ;  /* 0x00000070511d7223 */ /* 0x000fe2000000001d */
[----:B------:R-:W-:Y:S02]  /*6b80*/  HADD2.F32 R113, -RZ, R115.H0_H0 ;  /* 0x20000073ff717230 */ /* 0x000fe40000004100 */
[C---:B------:R-:W-:Y:S01]  /*6b90*/  FMUL R30, R78.reuse, R34 ;  /* 0x000000224e1e7220 */ /* 0x040fe20000400000 */
[----:B------:R-:W-:Y:S01]  /*6ba0*/  F2FP.F16.E4M3.UNPACK_B R143, R163 ;  /* 0x000000a3ff8f723e */ /* 0x000fe200020006ff */
[C---:B------:R-:W-:Y:S01]  /*6bb0*/  FMUL R35, R78.reuse, R35 ;  /* 0x000000234e237220 */ /* 0x040fe20000400000 */
[----:B------:R-:W-:Y:S01]  /*6bc0*/  HADD2.F32 R115, -RZ, R117.H0_H0 ;  /* 0x20000075ff737230 */ /* 0x000fe20000004100 */
[----:B------:R-:W-:Y:S01]  /*6bd0*/  F2FP.SATFINITE.E4M3.F32.PACK_AB_MERGE_C R210, R31, R26, RZ ;  /* 0x0000001a1fd2723e */ /* 0x000fe200048070ff */
[C---:B------:R-:W-:Y:S01]  /*6be0*/  FFMA R30, R81.reuse, R111, R30 ;  /* 0x0000006f511e7223 */ /* 0x040fe2000000001e */
[C---:B------:R-:W-:Y:S01]  /*6bf0*/  FFMA R35, R81.reuse, R114, R35 ;  /* 0x0000007251237223 */ /* 0x040fe20000000023 */
[C---:B------:R-:W-:Y:S01]  /*6c00*/  FFMA R32, R81.reuse, R113, R32 ;  /* 0x0000007151207223 */ /* 0x040fe20000000020 */
[----:B------:R-:W-:Y:S01]  /*6c10*/  F2FP.F16.E4M3.UNPACK_B R145, R163.H1 ;  /* 0x000000a3ff91723e */ /* 0x000fe200030006ff */
[----:B------:R-:W-:Y:S01]  /*6c20*/  FFMA R33, R81, R116, R33 ;  /* 0x0000007451217223 */ /* 0x000fe20000000021 */
[----:B------:R-:W-:Y:S01]  /*6c30*/  F2FP.SATFINITE.E4M3.F32.PACK_AB_MERGE_C R210, R25, R24, R210 ;  /* 0x0000001819d2723e */ /* 0x000fe200048070d2 */
[----:B------:R-:W-:Y:S01]  /*6c40*/  HADD2.F32 R144, -RZ, R143.H1_H1 ;  /* 0x3000008fff907230 */ /* 0x000fe20000004100 */
[----:B------:R-:W-:Y:S01]  /*6c50*/  F2FP.SATFINITE.E4M3.F32.PACK_AB_MERGE_C R211, R35, R30, RZ ;  /* 0x0000001e23d3723e */ /* 0x000fe200048070ff */
[----:B------:R-:W-:Y:S02]  /*6c60*/  HADD2.F32 R118, -RZ, R117.H1_H1 ;  /* 0x30000075ff767230 */ /* 0x000fe40000004100 */
[C---:B------:R-:W-:Y:S01]  /*6c70*/  FMUL R34, R78.reuse, R38 ;  /* 0x000000264e227220 */ /* 0x040fe20000400000 */
[----:B------:R-:W-:Y:S01]  /*6c80*/  HADD2.F32 R117, -RZ, R119.H0_H0 ;  /* 0x20000077ff757230 */ /* 0x000fe20000004100 */
[----:B------:R-:W-:Y:S01]  /*6c90*/  F2FP.SATFINITE.E4M3.F32.PACK_AB_MERGE_C R211, R29, R28, R211 ;  /* 0x0000001c1dd3723e */ /* 0x000fe200048070d3 */
[C---:B------:R-:W-:Y:S01]  /*6ca0*/  FMUL R39, R78.reuse, R39 ;  /* 0x000000274e277220 */ /* 0x040fe20000400000 */
[--C-:B------:R-:W-:Y:S02]  /*6cb0*/  HADD2.F32 R119, -RZ, R121.reuse.H0_H0 ;  /* 0x20000079ff777230 */ /* 0x100fe40000004100 */
[C---:B------:R-:W-:Y:S01]  /*6cc0*/  FFMA R34, R81.reuse, R115, R34 ;  /* 0x0000007351227223 */ /* 0x040fe20000000022 */
[----:B------:R-:W-:Y:S01]  /*6cd0*/  HADD2.F32 R122, -RZ, R121.H1_H1 ;  /* 0x30000079ff7a7230 */ /* 0x000fe20000004100 */
[----:B------:R1:W-:Y:S01]  /*6ce0*/  STS.128 [R192+0x8010], R208 ;  /* 0x008010d0c0007388 */ /* 0x0003e20000000c00 */
[----:B------:R-:W-:Y:S02]  /*6cf0*/  HADD2.F32 R121, -RZ, R123.H0_H0 ;  /* 0x2000007bff797230 */ /* 0x000fe40000004100 */
[C---:B------:R-:W-:Y:S01]  /*6d00*/  FFMA R39, R81.reuse, R118, R39 ;  /* 0x0000007651277223 */ /* 0x040fe20000000027 */
[C---:B------:R-:W-:Y:S01]  /*6d10*/  FFMA R36, R81.reuse, R117, R36 ;  /* 0x0000007551247223 */ /* 0x040fe20000000024 */
[----:B------:R-:W-:Y:S01]  /*6d20*/  FFMA R37, R81, R120, R37 ;  /* 0x0000007851257223 */ /* 0x000fe20000000025 */
[C---:B------:R-:W-:Y:S01]  /*6d30*/  FMUL R38, R78.reuse, R42 ;  /* 0x0000002a4e267220 */ /* 0x040fe20000400000 */
[----:B------:R-:W-:Y:S01]  /*6d40*/  ISETP.NE.AND P0, PT, R189, RZ, PT ;  /* 0x000000ffbd00720c */ /* 0x000fe20003f05270 */
[C---:B------:R-:W-:Y:S01]  /*6d50*/  FMUL R43, R78.reuse, R43 ;  /* 0x0000002b4e2b7220 */ /* 0x040fe20000400000 */
[--C-:B------:R-:W-:Y:S01]  /*6d60*/  HADD2.F32 R123, -RZ, R125.reuse.H0_H0 ;  /* 0x2000007dff7b7230 */ /* 0x100fe20000004100 */
[----:B------:R-:W-:Y:S01]  /*6d70*/  F2FP.SATFINITE.E4M3.F32.PACK_AB_MERGE_C R212, R39, R34, RZ ;  /* 0x0000002227d4723e */ /* 0x000fe200048070ff */
[C---:B------:R-:W-:Y:S01]  /*6d80*/  FFMA R38, R81.reuse, R119, R38 ;  /* 0x0000007751267223 */ /* 0x040fe20000000026 */
[C---:B------:R-:W-:Y:S01]  /*6d90*/  FFMA R43, R81.reuse, R122, R43 ;  /* 0x0000007a512b7223 */ /* 0x040fe2000000002b */
[----:B------:R-:W-:Y:S01]  /*6da0*/  FFMA R40, R81, R121, R40 ;  /* 0x0000007951287223 */ /* 0x000fe20000000028 */
[----:B------:R-:W-:Y:S01]  /*6db0*/  F2FP.SATFINITE.E4M3.F32.PACK_AB_MERGE_C R212, R33, R32, R212 ;  /* 0x0000002021d4723e */ /* 0x000fe200048070d4 */
[----:B------:R-:W-:Y:S01]  /*6dc0*/  FFMA R41, R81, R124, R41 ;  /* 0x0000007c51297223 */ /* 0x000fe20000000029 */
[----:B------:R-:W-:Y:S01]  /*6dd0*/  HADD2.F32 R126, -RZ, R125.H1_H1 ;  /* 0x3000007dff7e7230 */ /* 0x000fe20000004100 */
[----:B------:R-:W-:Y:S01]  /*6de0*/  F2FP.SATFINITE.E4M3.F32.PACK_AB_MERGE_C R213, R43, R38, RZ ;  /* 0x000000262bd5723e */ /* 0x000fe200048070ff */
[----:B------:R-:W-:Y:S02]  /*6df0*/  HADD2.F32 R125, -RZ, R127.H0_H0 ;  /* 0x2000007fff7d7230 */ /* 0x000fe40000004100 */
[C---:B------:R-:W-:Y:S01]  /*6e00*/  FMUL R42, R78.reuse, R46 ;  /* 0x0000002e4e2a7220 */ /* 0x040fe20000400000 */
[----:B------:R-:W-:Y:S01]  /*6e10*/  FMUL R47, R78, R47 ;  /* 0x0000002f4e2f7220 */ /* 0x000fe20000400000 */
[--C-:B------:R-:W-:Y:S01]  /*6e20*/  HADD2.F32 R127, -RZ, R129.reuse.H0_H0 ;  /* 0x20000081ff7f7230 */ /* 0x100fe20000004100 */
[----:B------:R-:W-:Y:S01]  /*6e30*/  F2FP.SATFINITE.E4M3.F32.PACK_AB_MERGE_C R213, R37, R36, R213 ;  /* 0x0000002425d5723e */ /* 0x000fe200048070d5 */
[C---:B------:R-:W-:Y:S01]  /*6e40*/  FFMA R42, R81.reuse, R123, R42 ;  /* 0x0000007b512a7223 */ /* 0x040fe2000000002a */
[C---:B------:R-:W-:Y:S01]  /*6e50*/  FFMA R47, R81.reuse, R126, R47 ;  /* 0x0000007e512f7223 */ /* 0x040fe2000000002f */
[C---:B------:R-:W-:Y:S01]  /*6e60*/  FFMA R44, R81.reuse, R125, R44 ;  /* 0x0000007d512c7223 */ /* 0x040fe2000000002c */
[----:B------:R-:W-:Y:S01]  /*6e70*/  ISETP.NE.AND P6, PT, R198, RZ, PT ;  /* 0x000000ffc600720c */ /* 0x000fe20003fc5270 */
[----:B------:R-:W-:Y:S01]  /*6e80*/  FFMA R45, R81, R128, R45 ;  /* 0x00000080512d7223 */ /* 0x000fe2000000002d */
[----:B------:R-:W-:Y:S01]  /*6e90*/  HADD2.F32 R130, -RZ, R129.H1_H1 ;  /* 0x30000081ff827230 */ /* 0x000fe20000004100 */
[----:B------:R-:W-:Y:S01]  /*6ea0*/  F2FP.SATFINITE.E4M3.F32.PACK_AB_MERGE_C R214, R47, R42, RZ ;  /* 0x0000002a2fd6723e */ /* 0x000fe200048070ff */
[----:B------:R-:W-:Y:S02]  /*6eb0*/  HADD2.F32 R129, -RZ, R131.H0_H0 ;  /* 0x20000083ff817230 */ /* 0x000fe40000004100 */
[C---:B------:R-:W-:Y:S01]  /*6ec0*/  FMUL R46, R78.reuse, R50 ;  /* 0x000000324e2e7220 */ /* 0x040fe20000400000 */
[C---:B------:R-:W-:Y:S01]  /*6ed0*/  FMUL R51, R78.reuse, R51 ;  /* 0x000000334e337220 */ /* 0x040fe20000400000 */
[--C-:B------:R-:W-:Y:S02]  /*6ee0*/  HADD2.F32 R131, -RZ, R133.reuse.H0_H0 ;  /* 0x20000085ff837230 */ /* 0x100fe40000004100 */
[C---:B------:R-:W-:Y:S01]  /*6ef0*/  FMUL R50, R78.reuse, R54 ;  /* 0x000000364e327220 */ /* 0x040fe20000400000 */
[C---:B------:R-:W-:Y:S01]  /*6f00*/  FFMA R46, R81.reuse, R127, R46 ;  /* 0x0000007f512e7223 */ /* 0x040fe2000000002e */
[----:B------:R-:W-:Y:S02]  /*6f10*/  HADD2.F32 R134, -RZ, R133.H1_H1 ;  /* 0x30000085ff867230 */ /* 0x000fe40000004100 */
[C---:B------:R-:W-:Y:S01]  /*6f20*/  FFMA R51, R81.reuse, R130, R51 ;  /* 0x0000008251337223 */ /* 0x040fe20000000033 */
[----:B------:R-:W-:Y:S02]  /*6f30*/  HADD2.F32 R133, -RZ, R135.H0_H0 ;  /* 0x20000087ff857230 */ /* 0x000fe40000004100 */
[C---:B------:R-:W-:Y:S01]  /*6f40*/  FMUL R55, R78.reuse, R55 ;  /* 0x000000374e377220 */ /* 0x040fe20000400000 */
[C---:B------:R-:W-:Y:S01]  /*6f50*/  FFMA R48, R81.reuse, R129, R48 ;  /* 0x0000008151307223 */ /* 0x040fe20000000030 */
[C---:B------:R-:W-:Y:S01]  /*6f60*/  FFMA R49, R81.reuse, R132, R49 ;  /* 0x0000008451317223 */ /* 0x040fe20000000031 */
[--C-:B------:R-:W-:Y:S02]  /*6f70*/  HADD2.F32 R135, -RZ, R137.reuse.H0_H0 ;  /* 0x20000089ff877230 */ /* 0x100fe40000004100 */
[C---:B------:R-:W-:Y:S01]  /*6f80*/  FFMA R50, R81.reuse, R131, R50 ;  /* 0x0000008351327223 */ /* 0x040fe20000000032 */
[----:B------:R-:W-:Y:S02]  /*6f90*/  HADD2.F32 R138, -RZ, R137.H1_H1 ;  /* 0x30000089ff8a7230 */ /* 0x000fe40000004100 */
[C---:B------:R-:W-:Y:S01]  /*6fa0*/  FMUL R54, R78.reuse, R58 ;  /* 0x0000003a4e367220 */ /* 0x040fe20000400000 */
[----:B------:R-:W-:Y:S02]  /*6fb0*/  HADD2.F32 R137, -RZ, R139.H0_H0 ;  /* 0x2000008bff897230 */ /* 0x000fe40000004100 */
[C---:B------:R-:W-:Y:S01]  /*6fc0*/  FFMA R55, R81.reuse, R134, R55 ;  /* 0x0000008651377223 */ /* 0x040fe20000000037 */
        /* <DEDUP_REMOVED lines=16> */
[----:B------:R-:W-:Y:S01]  /*70d0*/  FFMA R63, R81, R142, R63 ;  /* 0x0000008e513f7223 */ /* 0x000fe2000000003f */
[----:B------:R-:W-:Y:S01]  /*70e0*/  FMUL R67, R78, R67 ;  /* 0x000000434e437220 */ /* 0x000fe20000400000 */
[----:B------:R-:W-:Y:S01]  /*70f0*/  F2FP.SATFINITE.E4M3.F32.PACK_AB_MERGE_C R215, R51, R46, RZ ;  /* 0x0000002e33d7723e */ /* 0x000fe200048070ff */
[C---:B------:R-:W-:Y:S01]  /*7100*/  FFMA R60, R81.reuse, R141, R60 ;  /* 0x0000008d513c7223 */ /* 0x040fe2000000003c */
[C---:B------:R-:W-:Y:S01]  /*7110*/  FFMA R61, R81.reuse, R144, R61 ;  /* 0x00000090513d7223 */ /* 0x040fe2000000003d */
[C---:B------:R-:W-:Y:S01]  /*7120*/  FFMA R62, R81.reuse, R143, R62 ;  /* 0x0000008f513e7223 */ /* 0x040fe2000000003e */
[----:B------:R-:W-:Y:S01]  /*7130*/  FFMA R67, R81, R146, R67 ;  /* 0x0000009251437223 */ /* 0x000fe20000000043 */
[----:B------:R-:W-:Y:S02]  /*7140*/  F2FP.SATFINITE.E4M3.F32.PACK_AB_MERGE_C R214, R41, R40, R214 ;  /* 0x0000002829d6723e */ /* 0x000fe400048070d6 */
[----:B------:R-:W-:Y:S02]  /*7150*/  F2FP.SATFINITE.E4M3.F32.PACK_AB_MERGE_C R215, R45, R44, R215 ;  /* 0x0000002c2dd7723e */ /* 0x000fe400048070d7 */
[----:B------:R-:W-:Y:S02]  /*7160*/  F2FP.SATFINITE.E4M3.F32.PACK_AB_MERGE_C R216, R55, R50, RZ ;  /* 0x0000003237d8723e */ /* 0x000fe400048070ff */
[----:B------:R-:W-:Y:S01]  /*7170*/  F2FP.SATFINITE.E4M3.F32.PACK_AB_MERGE_C R217, R59, R54, RZ ;  /* 0x000000363bd9723e */ /* 0x000fe200048070ff */
[----:B------:R1:W-:Y:S01]  /*7180*/  STS.128 [R195+0x8020], R212 ;  /* 0x008020d4c3007388 */ /* 0x0003e20000000c00 */
[----:B------:R-:W-:Y:S02]  /*7190*/  F2FP.SATFINITE.E4M3.F32.PACK_AB_MERGE_C R218, R63, R58, RZ ;  /* 0x0000003a3fda723e */ /* 0x000fe400048070ff */
[----:B------:R-:W-:Y:S02]  /*71a0*/  F2FP.SATFINITE.E4M3.F32.PACK_AB_MERGE_C R219, R67, R62, RZ ;  /* 0x0000003e43db723e */ /* 0x000fe400048070ff */
[----:B------:R-:W-:Y:S02]  /*71b0*/  F2FP.SATFINITE.E4M3.F32.PACK_AB_MERGE_C R216, R49, R48, R216 ;  /* 0x0000003031d8723e */ /* 0x000fe400048070d8 */
[----:B------:R-:W-:Y:S02]  /*71c0*/  F2FP.SATFINITE.E4M3.F32.PACK_AB_MERGE_C R217, R53, R52, R217 ;  /* 0x0000003435d9723e */ /* 0x000fe400048070d9 */
[----:B------:R-:W-:Y:S02]  /*71d0*/  F2FP.SATFINITE.E4M3.F32.PACK_AB_MERGE_C R218, R57, R56, R218 ;  /* 0x0000003839da723e */ /* 0x000fe400048070da */
[----:B------:R-:W-:Y:S02]  /*71e0*/  F2FP.SATFINITE.E4M3.F32.PACK_AB_MERGE_C R219, R61, R60, R219 ;  /* 0x0000003c3ddb723e */ /* 0x000fe400048070db */
[----:B------:R-:W-:Y:S02]  /*71f0*/  LEA R204, R181, UR49, 0x3 ;  /* 0x00000031b5cc7c11 */ /* 0x000fe4000f8e18ff */
[----:B------:R-:W-:Y:S01]  /*7200*/  @P6 SHF.L.U32 R221, R180, 0x1f, RZ ;  /* 0x0000001fb4dd6819 */ /* 0x000fe200000006ff */
[----:B------:R1:W-:Y:S01]  /*7210*/  STS.128 [R194+0x8010], R216 ;  /* 0x008010d8c2007388 */ /* 0x0003e20000000c00 */
[----:B------:R-:W-:Y:S01]  /*7220*/  @!PT LDS RZ, [RZ] ;  /* 0x00000000fffff984 */ /* 0x000fe20000000800 */
[----:B------:R-:W-:Y:S01]  /*7230*/  @!PT LDS RZ, [RZ] ;  /* 0x00000000fffff984 */ /* 0x000fe20000000800 */
[----:B------:R-:W-:Y:S01]  /*7240*/  @!PT LDS RZ, [RZ] ;  /* 0x00000000fffff984 */ /* 0x000fe20000000800 */
[----:B------:R-:W-:Y:S01]  /*7250*/  @!PT LDS RZ, [RZ] ;  /* 0x00000000fffff984 */ /* 0x000fe20000000800 */
[----:B------:R2:W-:Y:S07]  /*7260*/  MEMBAR.ALL.CTA ;  /* 0x0000000000007992 */ /* 0x0005ee0000008000 */
[----:B--2---:R-:W2:Y:S02]  /*7270*/  FENCE.VIEW.ASYNC.S ;  /* 0x00000000000073c6 */ /* 0x004ea40000000000 */
[----:B--2---:R-:W-:Y:S06]  /*7280*/  BAR.SYNC.DEFER_BLOCKING 0x1, 0x80 ;  /* 0x0042000000007b1d */ /* 0x004fec0000010000 */
[----:B------:R-:W-:Y:S05]  /*7290*/  @P0 BRA `(.L_x_109) ;  /* 0x0000000000280947 */ /* 0x000fea0003800000 */
[----:B------:R-:W-:Y:S02]  /*72a0*/  UIADD3 UR4, UPT, UPT, UR49, 0x8200, URZ ;  /* 0x0000820031047890 */ /* 0x000fe4000fffe0ff */
[----:B------:R-:W-:Y:S01]  /*72b0*/  UIADD3 UR6, UP0, UPT, UR52, 0x680, URZ ;  /* 0x0000068034067890 */ /* 0x000fe2000ff1e0ff */
[----:B------:R-:W-:Y:S03]  /*72c0*/  UMOV UR43, UR36 ;  /* 0x00000024002b7c82 */ /* 0x000fe60008000000 */
[----:B------:R-:W-:Y:S01]  /*72d0*/  MOV R188, UR4 ;  /* 0x0000000400bc7c02 */ /* 0x000fe20008000f00 */
[----:B------:R-:W-:Y:S03]  /*72e0*/  UIADD3.X UR7, UPT, UPT, URZ, UR53, URZ, UP0, !UPT ;  /* 0x00000035ff077290 */ /* 0x000fe600087fe4ff */
[----:B------:R-:W-:Y:S11]  /*72f0*/  R2UR UR40, R188 ;  /* 0x00000000bc2872ca */ /* 0x000ff600000e0000 */
[----:B------:R-:W-:Y:S02]  /*7300*/  @!UPT UIADD3 URZ, UPT, UPT, URZ, URZ, URZ ;  /* 0x000000fffffff290 */ /* 0x000fe4000fffe0ff */
[----:B------:R2:W-:Y:S01]  /*7310*/  UTMASTG.3D [UR40], [UR6] ;  /* 0x00000028060073b5 */ /* 0x0005e20008010000 */
[----:B------:R0:W-:Y:S01]  /*7320*/  UTMACMDFLUSH ;  /* 0x00000000000079b7 */ /* 0x0001e20000000000 */
[----:B--2---:R-:W-:Y:S04]  /*7330*/  DEPBAR.LE SB0, 0x1 ;  /* 0x000080400000791a */ /* 0x004fe80000000000 */
.L_x_109:
[----:B------:R-:W-:Y:S05]  /*7340*/  BSYNC.RECONVERGENT B0 ;  /* 0x0000000000007941 */ /* 0x000fea0003800200 */
.L_x_108:
[----:B------:R-:W-:Y:S06]  /*7350*/  BAR.SYNC.DEFER_BLOCKING 0x1, 0x80 ;  /* 0x0042000000007b1d */ /* 0x000fec0000010000 */
[----:B------:R-:W2:Y:S01]  /*7360*/  @P6 SYNCS.PHASECHK.TRANS64.TRYWAIT P0, [R204+URZ+0xe0], R221 ;  /* 0x0000e0ddcc0065a7 */ /* 0x000ea200080011ff */
[----:B------:R-:W-:Y:S01]  /*7370*/  BSSY B1, `(.L_x_110) ;  /* 0x0000023000017945 */ /* 0x000fe20003800000 */
[----:B--2---:R-:W-:Y:S03]  /*7380*/  @P6 SEL R196, RZ, 0x1, !P0 ;  /* 0x00000001ffc46807 */ /* 0x004fe60004000000 */
[----:B------:R-:W-:Y:S05]  /*7390*/  @!P6 BRA `(.L_x_111) ;  /* 0x000000000080e947 */ /* 0x000fea0003800000 */
[----:B------:R-:W-:Y:S01]  /*73a0*/  ISETP.NE.AND P1, PT, R197, RZ, PT ;  /* 0x000000ffc500720c */ /* 0x000fe20003f25270 */
[----:B------:R-:W-:Y:S01]  /*73b0*/  BSSY B0, `(.L_x_112) ;  /* 0x000000a000007945 */ /* 0x000fe20003800000 */
[----:B------:R-:W-:Y:S11]  /*73c0*/  ISETP.NE.AND P0, PT, R196, RZ, PT ;  /* 0x000000ffc400720c */ /* 0x000ff60003f05270 */
[----:B------:R-:W-:Y:S04]  /*73d0*/  @P1 IMAD R0, R181, 0x2000, R186 ;  /* 0x00002000b5001824 */ /* 0x000fe800078e02ba */
[C---:B------:R-:W-:Y:S01]  /*73e0*/  @P1 IMAD.IADD R6, R0.reuse, 0x1, R199 ;  /* 0x0000000100061824 */ /* 0x040fe200078e02c7 */
[----:B------:R-:W-:Y:S03]  /*73f0*/  @P1 IADD3 R4, PT, PT, R0, R207, RZ ;  /* 0x000000cf00041210 */ /* 0x000fe60007ffe0ff */
[----:B------:R-:W-:Y:S01]  /*7400*/  @P1 IMAD.IADD R2, R205, 0x1, R6 ;  /* 0x00000001cd021824 */ /* 0x000fe200078e0206 */
[----:B------:R-:W-:Y:S06]  /*7410*/  @P0 BRA `(.L_x_113) ;  /* 0x00000000000c0947 */ /* 0x000fec0003800000 */
[----:B------:R-:W-:Y:S04]  /*7420*/  SHF.L.U32 R3, R180, 0x1f, RZ ;  /* 0x0000001fb4037819 */ /* 0x000fe800000006ff */
[----:B------:R-:W2:Y:S02]  /*7430*/  SYNCS.PHASECHK.TRANS64.TRYWAIT P0, [R204+URZ+0xe0], R3 ;  /* 0x0000e003cc0075a7 */ /* 0x000ea400080011ff */
[----:B--2---:R-:W-:Y:S05]  /*7440*/  @!P0 BRA `(.L_x_114) ;  /* 0x0000004c00bc8947 */ /* 0x004fea0003800000 */
.L_x_113:
[----:B------:R-:W-:Y:S05]  /*7450*/  BSYNC B0 ;  /* 0x0000000000007941 */ /* 0x000fea0003800000 */
.L_x_112:
[----:B------:R-:W-:Y:S01]  /*7460*/  ISETP.NE.AND P0, PT, R197, RZ, PT ;  /* 0x000000ffc500720c */ /* 0x000fe20003f05270 */
[----:B--2---:R-:W-:Y:S02]  /*7470*/  VIADD R204, R204, 0x100 ;  /* 0x00000100cccc7836 */ /* 0x004fe40000000000 */
[----:B------:R-:W-:Y:S02]  /*7480*/  IMAD.U32 R3, RZ, RZ, UR37 ;  /* 0x00000025ff037e24 */ /* 0x000fe4000f8e00ff */
[----:B------:R-:W-:Y:S03]  /*7490*/  VIADD R181, R181, 0x1 ;  /* 0x00000001b5b57836 */ /* 0x000fe60000000000 */
[----:B------:R-:W-:Y:S05]  /*74a0*/  PRMT R3, R3, 0x654, R204 ;  /* 0x0000065403037816 */ /* 0x000fea00000000cc */
[----:B------:R2:W3:Y:S04]  /*74b0*/  @P0 LDS.128 R148, [R0] ;  /* 0x0000000000940984 */ /* 0x0004e80000000c00 */
[----:B------:R2:W4:Y:S04]  /*74c0*/  @P0 LDS.128 R156, [R4+0x20] ;  /* 0x00002000049c0984 */ /* 0x0005280000000c00 */
        /* <DEDUP_REMOVED lines=9> */
[----:B------:R-:W-:Y:S01]  /*7560*/  SEL R181, R181, RZ, P0 ;  /* 0x000000ffb5b57207 */ /* 0x000fe20000000000 */
[----:B-----5:R5:W-:Y:S02]  /*7570*/  SYNCS.ARRIVE.TRANS64.RED.A1T0 RZ, [R3+URZ], RZ ;  /* 0x000000ff03ff79a7 */ /* 0x020be400081004ff */
[----:B-----5:R-:W-:Y:S04]  /*7580*/  SEL R3, RZ, 0x1, P0 ;  /* 0x00000001ff037807 */ /* 0x020fe80000000000 */
[----:B--234-:R-:W-:Y:S02]  /*7590*/  LOP3.LUT R180, R180, R3, RZ, 0x3c, !PT ;  /* 0x00000003b4b47212 */ /* 0x01cfe400078e3cff */
.L_x_111:
[----:B------:R-:W-:Y:S05]  /*75a0*/  BSYNC B1 ;  /* 0x0000000000017941 */ /* 0x000fea0003800000 */
.L_x_110:
[----:B------:R-:W-:Y:S01]  /*75b0*/  VIADD R0, R80, 0x40 ;  /* 0x0000004050007836 */ /* 0x000fe20000000000 */
[----:B------:R-:W-:Y:S04]  /*75c0*/  BSSY.RECONVERGENT B6, `(.L_x_115) ;  /* 0x0000015000067945 */ /* 0x000fe80003800200 */
[----:B------:R-:W-:Y:S04]  /*75d0*/  SHF.R.U32.HI R0, RZ, 0x15, R0 ;  /* 0x00000015ff007819 */ /* 0x000fe80000011600 */
[----:B------:R-:W-:Y:S11]  /*75e0*/  LOP3.LUT P0, RZ, R0, 0x3, R173, 0x48, !PT ;  /* 0x0000000300ff7812 */ /* 0x000ff600078048ad */
[----:B------:R-:W-:Y:S02]  /*75f0*/  @!UPT UIADD3 URZ, UPT, UPT, URZ, URZ, URZ ;  /* 0x000000fffffff290 */ /* 0x000fe4000fffe0ff */
[----:B------:R-:W-:Y:S05]  /*7600*/  @!P0 BRA `(.L_x_116) ;  /* 0x0000000000408947 */ /* 0x000fea0003800000 */
[----:B------:R-:W2:Y:S01]  /*7610*/  LDCU.64 UR8, c[0x4][0x78] ;  /* 0x01000f00ff0877ac */ /* 0x000ea20008000a00 */
[----:B------:R-:W-:Y:S01]  /*7620*/  MOV R3, 0x0 ;  /* 0x0000000000037802 */ /* 0x000fe20000000f00 */
[----:B------:R-:W-:Y:S02]  /*7630*/  HFMA2 R12, -RZ, RZ, 0, 5.9604644775390625e-08 ;  /* 0x00000001ff0c7431 */ /* 0x000fe400000001ff */
[----:B------:R-:W-:Y:S02]  /*7640*/  IMAD.MOV.U32 R8, RZ, RZ, 0x192 ;  /* 0x00000192ff087424 */ /* 0x000fe400078e00ff */
[----:B------:R-:W-:Y:S01]  /*7650*/  IMAD.MOV.U32 R13, RZ, RZ, RZ ;  /* 0x000000ffff0d7224 */ /* 0x000fe200078e00ff */
[----:B------:R-:W3:Y:S01]  /*7660*/  LDCU.64 UR6, c[0x4][0x80] ;  /* 0x01001000ff0677ac */ /* 0x000ee20008000a00 */
[----:B------:R-:W4:Y:S01]  /*7670*/  LDC.64 R2, c[0x4][R3] ;  /* 0x0100000003027b82 */ /* 0x000f220000000a00 */
[----:B------:R-:W5:Y:S01]  /*7680*/  LDCU.64 UR4, c[0x4][0x18] ;  /* 0x01000300ff0477ac */ /* 0x000f620008000a00 */
[----:B--2---:R-:W-:Y:S01]  /*7690*/  MOV R5, UR9 ;  /* 0x0000000900057c02 */ /* 0x004fe20008000f00 */
[----:B------:R-:W-:Y:S01]  /*76a0*/  IMAD.U32 R4, RZ, RZ, UR8 ;  /* 0x00000008ff047e24 */ /* 0x000fe2000f8e00ff */
[----:B---3--:R-:W-:Y:S01]  /*76b0*/  MOV R7, UR7 ;  /* 0x0000000700077c02 */ /* 0x008fe20008000f00 */
[----:B------:R-:W-:Y:S01]  /*76c0*/  IMAD.U32 R6, RZ, RZ, UR6 ;  /* 0x00000006ff067e24 */ /* 0x000fe2000f8e00ff */
[----:B-----5:R-:W-:Y:S01]  /*76d0*/  MOV R11, UR5 ;  /* 0x00000005000b7c02 */ /* 0x020fe20008000f00 */
[----:B------:R-:W-:Y:S02]  /*76e0*/  IMAD.U32 R10, RZ, RZ, UR4 ;  /* 0x00000004ff0a7e24 */ /* 0x000fe4000f8e00ff */
[----:B------:R-:W-:Y:S07]  /*76f0*/  LEPC R20, `(.L_x_116) ;  /* 0x000000001014794e */ /* 0x000fee0000000000 */
[----:B-1--4-:R-:W-:Y:S05]  /*7700*/  CALL.ABS.NOINC R2 ;  /* 0x0000000002007343 */ /* 0x012fea0003c00000 */
.L_x_116:
[----:B------:R-:W-:Y:S05]  /*7710*/  BSYNC.RECONVERGENT B6 ;  /* 0x0000000000067941 */ /* 0x000fea0003800200 */
.L_x_115:
[----:B------:R-:W-:Y:S01]  /*7720*/  F2FP.F16.E4M3.UNPACK_B R4, R149 ;  /* 0x00000095ff04723e */ /* 0x000fe200020006ff */
[----:B------:R-:W-:Y:S05]  /*7730*/  WARPSYNC.ALL ;  /* 0x0000000000007948 */ /* 0x000fea0003800000 */
[----:B------:R-:W-:Y:S01]  /*7740*/  R2UR UR4, R80 ;  /* 0x00000000500472ca */ /* 0x000fe200000e0000 */
[--C-:B------:R-:W-:Y:S01]  /*7750*/  HADD2.F32 R88, -RZ, R4.reuse.H0_H0 ;  /* 0x20000004ff587230 */ /* 0x100fe20000004100 */
[-C--:B------:R-:W-:Y:S01]  /*7760*/  F2FP.F16.E4M3.UNPACK_B R0, R148.reuse ;  /* 0x00000094ff00723e */ /* 0x080fe200020006ff */
[----:B------:R-:W-:Y:S01]  /*7770*/  HADD2.F32 R83, -RZ, R4.H1_H1 ;  /* 0x30000004ff537230 */ /* 0x000fe20000004100 */
[----:B------:R-:W-:Y:S01]  /*7780*/  F2FP.F16.E4M3.UNPACK_B R4, R151 ;  /* 0x00000097ff04723e */ /* 0x000fe200020006ff */
[----:B------:R-:W-:Y:S01]  /*7790*/  BSSY.RECONVERGENT B0, `(.L_x_117) ;  /* 0x0000116000007945 */ /* 0x000fe20003800200 */
[----:B------:R-:W-:Y:S01]  /*77a0*/  F2FP.F16.E4M3.UNPACK_B R3, R148.H1 ;  /* 0x00000094ff03723e */ /* 0x000fe200030006ff */
[--C-:B------:R-:W-:Y:S01]  /*77b0*/  HADD2.F32 R2, -RZ, R0.reuse.H0_H0 ;  /* 0x20000000ff027230 */ /* 0x100fe20000004100 */
[----:B-1----:R-:W-:Y:S01]  /*77c0*/  F2FP.F16.E4M3.UNPACK_B R135, R162 ;  /* 0x000000a2ff87723e */ /* 0x002fe200020006ff */
[----:B------:R-:W-:Y:S01]  /*77d0*/  HADD2.F32 R82, -RZ, R0.H1_H1 ;  /* 0x30000000ff527230 */ /* 0x000fe20000004100 */
[----:B------:R-:W-:Y:S01]  /*77e0*/  F2FP.F16.E4M3.UNPACK_B R0, R149.H1 ;  /* 0x00000095ff00723e */ /* 0x000fe200030006ff */
[--C-:B------:R-:W-:Y:S01]  /*77f0*/  HADD2.F32 R84, -RZ, R3.reuse.H0_H0 ;  /* 0x20000003ff547230 */ /* 0x100fe20000004100 */
[----:B------:R-:W-:Y:S01]  /*7800*/  F2FP.F16.E4M3.UNPACK_B R125, R159.H1 ;  /* 0x0000009fff7d723e */ /* 0x000fe200030006ff */
[----:B------:R-:W-:Y:S01]  /*7810*/  HADD2.F32 R86, -RZ, R3.H1_H1 ;  /* 0x30000003ff567230 */ /* 0x000fe20000004100 */
[-C--:B------:R-:W-:Y:S01]  /*7820*/  F2FP.F16.E4M3.UNPACK_B R3, R150.reuse ;  /* 0x00000096ff03723e */ /* 0x080fe200020006ff */
[--C-:B------:R-:W-:Y:S01]  /*7830*/  HADD2.F32 R90, -RZ, R0.reuse.H0_H0 ;  /* 0x20000000ff5a7230 */ /* 0x100fe20000004100 */
[----:B------:R-:W-:Y:S01]  /*7840*/  ISETP.NE.AND P0, PT, R189, RZ, PT ;  /* 0x000000ffbd00720c */ /* 0x000fe20003f05270 */
[----:B------:R-:W-:Y:S01]  /*7850*/  HADD2.F32 R85, -RZ, R0.H1_H1 ;  /* 0x30000000ff557230 */ /* 0x000fe20000004100 */
[----:B------:R-:W-:Y:S01]  /*7860*/  F2FP.F16.E4M3.UNPACK_B R0, R150.H1 ;  /* 0x00000096ff00723e */ /* 0x000fe200030006ff */
[--C-:B------:R-:W-:Y:S01]  /*7870*/  HADD2.F32 R92, -RZ, R3.reuse.H0_H0 ;  /* 0x20000003ff5c7230 */ /* 0x100fe20000004100 */
[----:B------:R-:W-:Y:S01]  /*7880*/  ISETP.NE.AND P6, PT, R198, RZ, PT ;  /* 0x000000ffc600720c */ /* 0x000fe20003fc5270 */
[----:B------:R-:W-:Y:S01]  /*7890*/  HADD2.F32 R87, -RZ, R3.H1_H1 ;  /* 0x30000003ff577230 */ /* 0x000fe20000004100 */
[----:B------:R-:W-:Y:S01]  /*78a0*/  F2FP.F16.E4M3.UNPACK_B R3, R151.H1 ;  /* 0x00000097ff03723e */ /* 0x000fe200030006ff */
[--C-:B------:R-:W-:Y:S02]  /*78b0*/  HADD2.F32 R94, -RZ, R0.reuse.H0_H0 ;  /* 0x20000000ff5e7230 */ /* 0x100fe40000004100 */
[----:B------:R-:W-:Y:S01]  /*78c0*/  HADD2.F32 R89, -RZ, R0.H1_H1 ;  /* 0x30000000ff597230 */ /* 0x000fe20000004100 */
[-C--:B------:R-:W-:Y:S01]  /*78d0*/  F2FP.F16.E4M3.UNPACK_B R0, R152.reuse ;  /* 0x00000098ff00723e */ /* 0x080fe200020006ff */
[--C-:B------:R-:W-:Y:S02]  /*78e0*/  HADD2.F32 R96, -RZ, R4.reuse.H0_H0 ;  /* 0x20000004ff607230 */ /* 0x100fe40000004100 */
[----:B------:R-:W-:Y:S01]  /*78f0*/  HADD2.F32 R91, -RZ, R4.H1_H1 ;  /* 0x30000004ff5b7230 */ /* 0x000fe20000004100 */
[-C--:B------:R-:W-:Y:S01]  /*7900*/  F2FP.F16.E4M3.UNPACK_B R4, R153.reuse ;  /* 0x00000099ff04723e */ /* 0x080fe200020006ff */
[--C-:B------:R-:W-:Y:S02]  /*7910*/  HADD2.F32 R100, -RZ, R0.reuse.H0_H0 ;  /* 0x20000000ff647230 */ /* 0x100fe40000004100 */
[----:B------:R-:W-:Y:S01]  /*7920*/  HADD2.F32 R95, -RZ, R0.H1_H1 ;  /* 0x30000000ff5f7230 */ /* 0x000fe20000004100 */
[----:B------:R-:W-:Y:S01]  /*7930*/  F2FP.F16.E4M3.UNPACK_B R0, R153.H1 ;  /* 0x00000099ff00723e */ /* 0x000fe200030006ff */
[--C-:B------:R-:W-:Y:S02]  /*7940*/  HADD2.F32 R98, -RZ, R3.reuse.H0_H0 ;  /* 0x20000003ff627230 */ /* 0x100fe40000004100 */
[----:B------:R-:W-:Y:S01]  /*7950*/  HADD2.F32 R93, -RZ, R3.H1_H1 ;  /* 0x30000003ff5d7230 */ /* 0x000fe20000004100 */
[----:B------:R-:W-:Y:S01]  /*7960*/  F2FP.F16.E4M3.UNPACK_B R3, R152.H1 ;  /* 0x00000098ff03723e */ /* 0x000fe200030006ff */
[--C-:B------:R-:W-:Y:S02]  /*7970*/  HADD2.F32 R106, -RZ, R0.reuse.H0_H0 ;  /* 0x20000000ff6a7230 */ /* 0x100fe40000004100 */
[----:B------:R-:W-:Y:S01]  /*7980*/  HADD2.F32 R101, -RZ, R0.H1_H1 ;  /* 0x30000000ff657230 */ /* 0x000fe20000004100 */
[-C--:B------:R-:W-:Y:S01]  /*7990*/  F2FP.F16.E4M3.UNPACK_B R0, R154.reuse.H1 ;  /* 0x0000009aff00723e */ /* 0x080fe200030006ff */
[--C-:B------:R-:W-:Y:S02]  /*79a0*/  HADD2.F32 R104, -RZ, R4.reuse.H0_H0 ;  /* 0x20000004ff687230 */ /* 0x100fe40000004100 */
[----:B------:R-:W-:Y:S01]  /*79b0*/  HADD2.F32 R99, -RZ, R4.H1_H1 ;  /* 0x30000004ff637230 */ /* 0x000fe20000004100 */
[----:B------:R-:W-:Y:S01]  /*79c0*/  F2FP.F16.E4M3.UNPACK_B R4, R155 ;  /* 0x0000009bff04723e */ /* 0x000fe200020006ff */
[--C-:B------:R-:W-:Y:S02]  /*79d0*/  HADD2.F32 R102, -RZ, R3.reuse.H0_H0 ;  /* 0x20000003ff667230 */ /* 0x100fe40000004100 */
[----:B------:R-:W-:Y:S01]  /*79e0*/  HADD2.F32 R97, -RZ, R3.H1_H1 ;  /* 0x30000003ff617230 */ /* 0x000fe20000004100 */
[----:B------:R-:W-:Y:S01]  /*79f0*/  F2FP.F16.E4M3.UNPACK_B R3, R154 ;  /* 0x0000009aff03723e */ /* 0x000fe200020006ff */
[--C-:B------:R-:W-:Y:S02]  /*7a00*/  HADD2.F32 R110, -RZ, R0.reuse.H0_H0 ;  /* 0x20000000ff6e7230 */ /* 0x100fe40000004100 */
[----:B------:R-:W-:Y:S01]  /*7a10*/  HADD2.F32 R105, -RZ, R0.H1_H1 ;  /* 0x30000000ff697230 */ /* 0x000fe20000004100 */
[-C--:B------:R-:W-:Y:S01]  /*7a20*/  F2FP.F16.E4M3.UNPACK_B R0, R156.reuse ;  /* 0x0000009cff00723e */ /* 0x080fe200020006ff */
[--C-:B------:R-:W-:Y:S02]  /*7a30*/  HADD2.F32 R112, -RZ, R4.reuse.H0_H0 ;  /* 0x20000004ff707230 */ /* 0x100fe40000004100 */
[----:B------:R-:W-:Y:S01]  /*7a40*/  HADD2.F32 R107, -RZ, R4.H1_H1 ;  /* 0x30000004ff6b7230 */ /* 0x000fe20000004100 */
[----:B------:R-:W-:Y:S01]  /*7a50*/  F2FP.F16.E4M3.UNPACK_B R4, R157 ;  /* 0x0000009dff04723e */ /* 0x000fe200020006ff */
[--C-:B------:R-:W-:Y:S02]  /*7a60*/  HADD2.F32 R108, -RZ, R3.reuse.H0_H0 ;  /* 0x20000003ff6c7230 */ /* 0x100fe40000004100 */
[----:B------:R-:W-:Y:S01]  /*7a70*/  HADD2.F32 R103, -RZ, R3.H1_H1 ;  /* 0x30000003ff677230 */ /* 0x000fe20000004100 */
[----:B------:R-:W-:Y:S01]  /*7a80*/  F2FP.F16.E4M3.UNPACK_B R3, R155.H1 ;  /* 0x0000009bff03723e */ /* 0x000fe200030006ff */
[--C-:B------:R-:W-:Y:S02]  /*7a90*/  HADD2.F32 R116, -RZ, R0.reuse.H0_H0 ;  /* 0x20000000ff747230 */ /* 0x100fe40000004100 */
[----:B------:R-:W-:Y:S01]  /*7aa0*/  HADD2.F32 R111, -RZ, R0.H1_H1 ;  /* 0x30000000ff6f7230 */ /* 0x000fe20000004100 */
[----:B------:R-:W-:Y:S01]  /*7ab0*/  F2FP.F16.E4M3.UNPACK_B R0, R156.H1 ;  /* 0x0000009cff00723e */ /* 0x000fe200030006ff */
[--C-:B------:R-:W-:Y:S02]  /*7ac0*/  HADD2.F32 R120, -RZ, R4.reuse.H0_H0 ;  /* 0x20000004ff787230 */ /* 0x100fe40000004100 */
[----:B------:R-:W-:Y:S02]  /*7ad0*/  HADD2.F32 R115, -RZ, R4.H1_H1 ;  /* 0x30000004ff737230 */ /* 0x000fe40000004100 */
[--C-:B------:R-:W-:Y:S01]  /*7ae0*/  HADD2.F32 R114, -RZ, R3.reuse.H0_H0 ;  /* 0x20000003ff727230 */ /* 0x100fe20000004100 */
[----:B------:R-:W1:Y:S01]  /*7af0*/  LDTM.x64 R4, tmem[UR4+0x40] ;  /* 0x00004004000479ee */ /* 0x000e620008340000 */
[----:B------:R-:W-:Y:S01]  /*7b00*/  HADD2.F32 R109, -RZ, R3.H1_H1 ;  /* 0x30000003ff6d7230 */ /* 0x000fe20000004100 */
[----:B------:R-:W-:Y:S01]  /*7b10*/  F2FP.F16.E4M3.UNPACK_B R3, R157.H1 ;  /* 0x0000009dff03723e */ /* 0x000fe200030006ff */
        /* <DEDUP_REMOVED lines=14> */
[----:B------:R-:W-:Y:S01]  /*7c00*/  F2FP.F16.E4M3.UNPACK_B R0, R160.H1 ;  /* 0x000000a0ff00723e */ /* 0x000fe200030006ff */
[--C-:B------:R-:W-:Y:S02]  /*7c10*/  HADD2.F32 R132, -RZ, R3.reuse.H0_H0 ;  /* 0x20000003ff847230 */ /* 0x100fe40000004100 */
[C---:B-1----:R-:W-:Y:S01]  /*7c20*/  FMUL R7, R78.reuse, R7 ;  /* 0x000000074e077220 */ /* 0x042fe20000400000 */
        /* <DEDUP_REMOVED lines=10> */
[C---:B------:R-:W-:Y:S01]  /*7cd0*/  FMUL R0, R78.reuse, R4 ;  /* 0x000000044e007220 */ /* 0x040fe20000400000 */
[--C-:B------:R-:W-:Y:S01]  /*7ce0*/  HADD2.F32 R140, -RZ, R135.reuse.H0_H0 ;  /* 0x20000087ff8c7230 */ /* 0x100fe20000004100 */
[----:B------:R-:W-:Y:S01]  /*7cf0*/  F2FP.F16.E4M3.UNPACK_B R4, R163 ;  /* 0x000000a3ff04723e */ /* 0x000fe200020006ff */
[----:B------:R-:W-:Y:S02]  /*7d00*/  HADD2.F32 R135, -RZ, R135.H1_H1 ;  /* 0x30000087ff877230 */ /* 0x000fe40000004100 */
[C---:B------:R-:W-:Y:S01]  /*7d10*/  FFMA R0, R81.reuse, R2, R0 ;  /* 0x0000000251007223 */ /* 0x040fe20000000000 */
[C---:B------:R-:W-:Y:S01]  /*7d20*/  FMUL R2, R78.reuse, R5 ;  /* 0x000000054e027220 */ /* 0x040fe20000400000 */
[--C-:B------:R-:W-:Y:S01]  /*7d30*/  HADD2.F32 R142, -RZ, R3.reuse.H0_H0 ;  /* 0x20000003ff8e7230 */ /* 0x100fe20000004100 */
[----:B------:R-:W-:Y:S01]  /*7d40*/  F2FP.F16.E4M3.UNPACK_B R5, R163.H1 ;  /* 0x000000a3ff05723e */ /* 0x000fe200030006ff */
[----:B------:R-:W-:Y:S02]  /*7d50*/  HADD2.F32 R137, -RZ, R3.H1_H1 ;  /* 0x30000003ff897230 */ /* 0x000fe40000004100 */
[C---:B------:R-:W-:Y:S01]  /*7d60*/  FFMA R2, R81.reuse, R82, R2 ;  /* 0x0000005251027223 */ /* 0x040fe20000000002 */
[--C-:B------:R-:W-:Y:S02]  /*7d70*/  HADD2.F32 R82, -RZ, R4.reuse.H0_H0 ;  /* 0x20000004ff527230 */ /* 0x100fe40000004100 */
[C---:B------:R-:W-:Y:S01]  /*7d80*/  FMUL R3, R78.reuse, R6 ;  /* 0x000000064e037220 */ /* 0x040fe20000400000 */
[----:B------:R-:W-:Y:S02]  /*7d90*/  HADD2.F32 R139, -RZ, R4.H1_H1 ;  /* 0x30000004ff8b7230 */ /* 0x000fe40000004100 */
[C---:B------:R-:W-:Y:S01]  /*7da0*/  FMUL R4, R78.reuse, R9 ;  /* 0x000000094e047220 */ /* 0x040fe20000400000 */
[--C-:B------:R-:W-:Y:S02]  /*7db0*/  HADD2.F32 R141, -RZ, R5.reuse.H1_H1 ;  /* 0x30000005ff8d7230 */ /* 0x100fe40000004100 */
[C---:B------:R-:W-:Y:S01]  /*7dc0*/  FFMA R3, R81.reuse, R84, R3 ;  /* 0x0000005451037223 */ /* 0x040fe20000000003 */
[----:B------:R-:W-:Y:S01]  /*7dd0*/  FFMA R7, R81, R86, R7 ;  /* 0x0000005651077223 */ /* 0x000fe20000000007 */
[----:B------:R-:W-:Y:S02]  /*7de0*/  HADD2.F32 R84, -RZ, R5.H0_H0 ;  /* 0x20000005ff547230 */ /* 0x000fe40000004100 */
[C---:B------:R-:W-:Y:S01]  /*7df0*/  FMUL R5, R78.reuse, R10 ;  /* 0x0000000a4e057220 */ /* 0x040fe20000400000 */
[C---:B------:R-:W-:Y:S01]  /*7e00*/  FMUL R6, R78.reuse, R11 ;  /* 0x0000000b4e067220 */ /* 0x040fe20000400000 */
[C---:B------:R-:W-:Y:S01]  /*7e10*/  FMUL R11, R78.reuse, R16 ;  /* 0x000000104e0b7220 */ /* 0x040fe20000400000 */
[----:B------:R-:W-:Y:S01]  /*7e20*/  F2FP.SATFINITE.E4M3.F32.PACK_AB_MERGE_C R143, R7, R3, RZ ;  /* 0x00000003078f723e */ /* 0x000fe200048070ff */
[C---:B------:R-:W-:Y:S01]  /*7e30*/  FMUL R3, R78.reuse, R8 ;  /* 0x000000084e037220 */ /* 0x040fe20000400000 */
[C---:B------:R-:W-:Y:S01]  /*7e40*/  FMUL R7, R78.reuse, R12 ;  /* 0x0000000c4e077220 */ /* 0x040fe20000400000 */
[C---:B------:R-:W-:Y:S01]  /*7e50*/  FMUL R8, R78.reuse, R13 ;  /* 0x0000000d4e087220 */ /* 0x040fe20000400000 */
[C---:B------:R-:W-:Y:S01]  /*7e60*/  FMUL R12, R78.reuse, R17 ;  /* 0x000000114e0c7220 */ /* 0x040fe20000400000 */
[C---:B------:R-:W-:Y:S01]  /*7e70*/  FFMA R3, R81.reuse, R88, R3 ;  /* 0x0000005851037223 */ /* 0x040fe20000000003 */
[C---:B------:R-:W-:Y:S01]  /*7e80*/  FFMA R4, R81.reuse, R83, R4 ;  /* 0x0000005351047223 */ /* 0x040fe20000000004 */
[C---:B------:R-:W-:Y:S01]  /*7e90*/  FFMA R5, R81.reuse, R90, R5 ;  /* 0x0000005a51057223 */ /* 0x040fe20000000005 */
[C---:B------:R-:W-:Y:S01]  /*7ea0*/  FFMA R6, R81.reuse, R85, R6 ;  /* 0x0000005551067223 */ /* 0x040fe20000000006 */
[C---:B------:R-:W-:Y:S01]  /*7eb0*/  FFMA R7, R81.reuse, R92, R7 ;  /* 0x0000005c51077223 */ /* 0x040fe20000000007 */
[C---:B------:R-:W-:Y:S01]  /*7ec0*/  FFMA R8, R81.reuse, R87, R8 ;  /* 0x0000005751087223 */ /* 0x040fe20000000008 */
[C---:B------:R-:W-:Y:S01]  /*7ed0*/  FMUL R16, R78.reuse, R21 ;  /* 0x000000154e107220 */ /* 0x040fe20000400000 */
[----:B------:R-:W-:Y:S01]  /*7ee0*/  FMUL R9, R78, R14 ;  /* 0x0000000e4e097220 */ /* 0x000fe20000400000 */
[----:B------:R-:W-:Y:S01]  /*7ef0*/  F2FP.SATFINITE.E4M3.F32.PACK_AB_MERGE_C R5, R6, R5, RZ ;  /* 0x000000050605723e */ /* 0x000fe200048070ff */
[C---:B------:R-:W-:Y:S01]  /*7f00*/  FMUL R10, R78.reuse, R15 ;  /* 0x0000000f4e0a7220 */ /* 0x040fe20000400000 */
[C---:B------:R-:W-:Y:S01]  /*7f10*/  FMUL R15, R78.reuse, R20 ;  /* 0x000000144e0f7220 */ /* 0x040fe20000400000 */
[C---:B------:R-:W-:Y:S01]  /*7f20*/  FFMA R9, R81.reuse, R94, R9 ;  /* 0x0000005e51097223 */ /* 0x040fe20000000009 */
[C---:B------:R-:W-:Y:S01]  /*7f30*/  FMUL R20, R78.reuse, R25 ;  /* 0x000000194e147220 */ /* 0x040fe20000400000 */
[C---:B------:R-:W-:Y:S01]  /*7f40*/  FFMA R10, R81.reuse, R89, R10 ;  /* 0x00000059510a7223 */ /* 0x040fe2000000000a */
[C---:B------:R-:W-:Y:S01]  /*7f50*/  FFMA R11, R81.reuse, R96, R11 ;  /* 0x00000060510b7223 */ /* 0x040fe2000000000b */
[C---:B------:R-:W-:Y:S01]  /*7f60*/  FFMA R12, R81.reuse, R91, R12 ;  /* 0x0000005b510c7223 */ /* 0x040fe2000000000c */
[C---:B------:R-:W-:Y:S01]  /*7f70*/  FMUL R13, R78.reuse, R18 ;  /* 0x000000124e0d7220 */ /* 0x040fe20000400000 */
[----:B------:R-:W-:Y:S01]  /*7f80*/  FMUL R14, R78, R19 ;  /* 0x000000134e0e7220 */ /* 0x000fe20000400000 */
[----:B------:R-:W-:Y:S01]  /*7f90*/  F2FP.SATFINITE.E4M3.F32.PACK_AB_MERGE_C R9, R10, R9, RZ ;  /* 0x000000090a09723e */ /* 0x000fe200048070ff */
[C---:B------:R-:W-:Y:S01]  /*7fa0*/  FMUL R19, R78.reuse, R24 ;  /* 0x000000184e137220 */ /* 0x040fe20000400000 */
        /* <DEDUP_REMOVED lines=17> */
[----:B------:R-:W-:Y:S01]  /*80c0*/  FMUL R27, R78, R32 ;  /* 0x000000204e1b7220 */ /* 0x000fe20000400000 */
[C---:B------:R-:W-:Y:S01]  /*80d0*/  FFMA R21, R81.reuse, R106, R21 ;  /* 0x0000006a51157223 */ /* 0x040fe20000000015 */
[C---:B------:R-:W-:Y:S01]  /*80e0*/  FFMA R22, R81.reuse, R101, R22 ;  /* 0x0000006551167223 */ /* 0x040fe20000000016 */
[----:B------:R-:W-:Y:S01]  /*80f0*/  F2FP.SATFINITE.E4M3.F32.PACK_AB_MERGE_C R16, R16, R15, R17 ;  /* 0x0000000f1010723e */ /* 0x000fe20004807011 */
[C---:B------:R-:W-:Y:S01]  /*8100*/  FFMA R23, R81.reuse, R108, R23 ;  /* 0x0000006c51177223 */ /* 0x040fe20000000017 */
[C---:B------:R-:W-:Y:S01]  /*8110*/  FFMA R24, R81.reuse, R103, R24 ;  /* 0x0000006751187223 */ /* 0x040fe20000000018 */
[----:B------:R-:W-:Y:S01]  /*8120*/  FMUL R32, R78, R37 ;  /* 0x000000254e207220 */ /* 0x000fe20000400000 */
[----:B------:R-:W-:Y:S01]  /*8130*/  F2FP.SATFINITE.E4M3.F32.PACK_AB_MERGE_C R21, R22, R21, RZ ;  /* 0x000000151615723e */ /* 0x000fe200048070ff */
[C---:B------:R-:W-:Y:S01]  /*8140*/  FMUL R25, R78.reuse, R30 ;  /* 0x0000001e4e197220 */ /* 0x040fe20000400000 */
[C---:B------:R-:W-:Y:S01]  /*8150*/  FMUL R26, R78.reuse, R31 ;  /* 0x0000001f4e1a7220 */ /* 0x040fe20000400000 */
[----:B------:R-:W-:Y:S01]  /*8160*/  FMUL R31, R78, R36 ;  /* 0x000000244e1f7220 */ /* 0x000fe20000400000 */
[----:B------:R-:W-:Y:S01]  /*8170*/  F2FP.SATFINITE.E4M3.F32.PACK_AB_MERGE_C R17, R20, R19, R21 ;  /* 0x000000131411723e */ /* 0x000fe20004807015 */
        /* <DEDUP_REMOVED lines=8> */
[----:B------:R-:W-:Y:S01]  /*8200*/  FMUL R35, R78, R40 ;  /* 0x000000284e237220 */ /* 0x000fe20000400000 */
[C---:B------:R-:W-:Y:S01]  /*8210*/  FFMA R29, R81.reuse, R114, R29 ;  /* 0x00000072511d7223 */ /* 0x040fe2000000001d */
[----:B------:R-:W-:Y:S01]  /*8220*/  F2FP.SATFINITE.E4M3.F32.PACK_AB_MERGE_C R18, R24, R23, R18 ;  /* 0x000000171812723e */ /* 0x000fe20004807012 */
        /* <DEDUP_REMOVED lines=22> */
[C---:B------:R-:W-:Y:S01]  /*8390*/  FMUL R41, R78.reuse, R46 ;  /* 0x0000002e4e297220 */ /* 0x040fe20000400000 */
[C---:B------:R-:W-:Y:S01]  /*83a0*/  FMUL R42, R78.reuse, R47 ;  /* 0x0000002f4e2a7220 */ /* 0x040fe20000400000 */
[C---:B------:R-:W-:Y:S01]  /*83b0*/  FFMA R40, R81.reuse, R119, R40 ;  /* 0x0000007751287223 */ /* 0x040fe20000000028 */
[--C-:B------:R-:W-:Y:S02]  /*83c0*/  HADD2.F32 R130, -RZ, R125.reuse.H0_H0 ;  /* 0x2000007dff827230 */ /* 0x100fe40000004100 */
[C---:B------:R-:W-:Y:S01]  /*83d0*/  FFMA R41, R81.reuse, R126, R41 ;  /* 0x0000007e51297223 */ /* 0x040fe20000000029 */
[----:B------:R-:W-:Y:S02]  /*83e0*/  HADD2.F32 R125, -RZ, R125.H1_H1 ;  /* 0x3000007dff7d7230 */ /* 0x000fe40000004100 */
[C---:B------:R-:W-:Y:S01]  /*83f0*/  FMUL R45, R78.reuse, R50 ;  /* 0x000000324e2d7220 */ /* 0x040fe20000400000 */
[C---:B------:R-:W-:Y:S01]  /*8400*/  FFMA R42, R81.reuse, R121, R42 ;  /* 0x00000079512a7223 */ /* 0x040fe2000000002a */
[C---:B------:R-:W-:Y:S01]  /*8410*/  FMUL R46, R78.reuse, R51 ;  /* 0x000000334e2e7220 */ /* 0x040fe20000400000 */
[C---:B------:R-:W-:Y:S01]  /*8420*/  FFMA R43, R81.reuse, R128, R43 ;  /* 0x00000080512b7223 */ /* 0x040fe2000000002b */
[C---:B------:R-:W-:Y:S01]  /*8430*/  FMUL R47, R78.reuse, R52 ;  /* 0x000000344e2f7220 */ /* 0x040fe20000400000 */
        /* <DEDUP_REMOVED lines=10> */
[C---:B------:R-:W-:Y:S01]  /*84e0*/  FFMA R45, R81.reuse, R130, R45 ;  /* 0x00000082512d7223 */ /* 0x040fe2000000002d */
[C---:B------:R-:W-:Y:S01]  /*84f0*/  FMUL R59, R78.reuse, R64 ;  /* 0x000000404e3b7220 */ /* 0x040fe20000400000 */
[C---:B------:R-:W-:Y:S01]  /*8500*/  FMUL R60, R78.reuse, R65 ;  /* 0x000000414e3c7220 */ /* 0x040fe20000400000 */
[C---:B------:R-:W-:Y:S01]  /*8510*/  FMUL R61, R78.reuse, R66 ;  /* 0x000000424e3d7220 */ /* 0x040fe20000400000 */
[----:B------:R-:W-:Y:S01]  /*8520*/  FMUL R62, R78, R67 ;  /* 0x000000434e3e7220 */ /* 0x000fe20000400000 */
[C---:B------:R-:W-:Y:S01]  /*8530*/  FFMA R46, R81.reuse, R125, R46 ;  /* 0x0000007d512e7223 */ /* 0x040fe2000000002e */
[----:B------:R-:W-:Y:S01]  /*8540*/  F2FP.SATFINITE.E4M3.F32.PACK_AB_MERGE_C R64, R2, R0, R143 ;  /* 0x000000000240723e */ /* 0x000fe2000480708f */
[C---:B------:R-:W-:Y:S01]  /*8550*/  FFMA R47, R81.reuse, R132, R47 ;  /* 0x00000084512f7223 */ /* 0x040fe2000000002f */
[----:B------:R-:W-:Y:S01]  /*8560*/  F2FP.SATFINITE.E4M3.F32.PACK_AB_MERGE_C R65, R4, R3, R5 ;  /* 0x000000030441723e */ /* 0x000fe20004807005 */
[C---:B------:R-:W-:Y:S01]  /*8570*/  FFMA R48, R81.reuse, R127, R48 ;  /* 0x0000007f51307223 */ /* 0x040fe20000000030 */
[----:B------:R-:W-:Y:S01]  /*8580*/  F2FP.SATFINITE.E4M3.F32.PACK_AB_MERGE_C R66, R8, R7, R9 ;  /* 0x000000070842723e */ /* 0x000fe20004807009 */
[C---:B------:R-:W-:Y:S01]  /*8590*/  FFMA R49, R81.reuse, R134, R49 ;  /* 0x0000008651317223 */ /* 0x040fe20000000031 */
[----:B------:R-:W-:Y:S01]  /*85a0*/  F2FP.SATFINITE.E4M3.F32.PACK_AB_MERGE_C R67, R12, R11, R13 ;  /* 0x0000000b0c43723e */ /* 0x000fe2000480700d */
[----:B------:R-:W-:Y:S01]  /*85b0*/  FMUL R53, R78, R58 ;  /* 0x0000003a4e357220 */ /* 0x000fe20000400000 */
[C---:B------:R-:W-:Y:S01]  /*85c0*/  FFMA R50, R81.reuse, R129, R50 ;  /* 0x0000008151327223 */ /* 0x040fe20000000032 */
[C---:B------:R-:W-:Y:S01]  /*85d0*/  FFMA R51, R81.reuse, R136, R51 ;  /* 0x0000008851337223 */ /* 0x040fe20000000033 */
[C---:B------:R-:W-:Y:S01]  /*85e0*/  FFMA R52, R81.reuse, R131, R52 ;  /* 0x0000008351347223 */ /* 0x040fe20000000034 */
[----:B------:R1:W-:Y:S01]  /*85f0*/  STS.128 [R172+UR49+0xa200], R64 ;  /* 0x00a20040ac007988 */ /* 0x0003e20008000c31 */
[C---:B------:R-:W-:Y:S01]  /*8600*/  FFMA R53, R81.reuse, R138, R53 ;  /* 0x0000008a51357223 */ /* 0x040fe20000000035 */
[----:B------:R-:W-:Y:S01]  /*8610*/  F2FP.SATFINITE.E4M3.F32.PACK_AB_MERGE_C R37, R38, R37, RZ ;  /* 0x000000252625723e */ /* 0x000fe200048070ff */
[C---:B------:R-:W-:Y:S01]  /*8620*/  FFMA R54, R81.reuse, R133, R54 ;  /* 0x0000008551367223 */ /* 0x040fe20000000036 */
[----:B------:R-:W-:Y:S01]  /*8630*/  FMUL R58, R78, R63 ;  /* 0x0000003f4e3a7220 */ /* 0x000fe20000400000 */
[C---:B------:R-:W-:Y:S01]  /*8640*/  FFMA R55, R81.reuse, R140, R55 ;  /* 0x0000008c51377223 */ /* 0x040fe20000000037 */
[C---:B------:R-:W-:Y:S01]  /*8650*/  FFMA R56, R81.reuse, R135, R56 ;  /* 0x0000008751387223 */ /* 0x040fe20000000038 */
[C---:B------:R-:W-:Y:S01]  /*8660*/  FFMA R57, R81.reuse, R142, R57 ;  /* 0x0000008e51397223 */ /* 0x040fe20000000039 */
[----:B------:R1:W-:Y:S01]  /*8670*/  STS.128 [R192+0xa010], R16 ;  /* 0x00a01010c0007388 */ /* 0x0003e20000000c00 */
[----:B------:R-:W-:Y:S01]  /*8680*/  F2FP.SATFINITE.E4M3.F32.PACK_AB_MERGE_C R33, R36, R35, R37 ;  /* 0x000000232421723e */ /* 0x000fe20004807025 */
[C---:B------:R-:W-:Y:S01]  /*8690*/  FFMA R58, R81.reuse, R137, R58 ;  /* 0x00000089513a7223 */ /* 0x040fe2000000003a */
[----:B------:R-:W-:Y:S01]  /*86a0*/  F2FP.SATFINITE.E4M3.F32.PACK_AB_MERGE_C R34, R42, R41, RZ ;  /* 0x000000292a22723e */ /* 0x000fe200048070ff */
[C---:B------:R-:W-:Y:S01]  /*86b0*/  FFMA R59, R81.reuse, R82, R59 ;  /* 0x00000052513b7223 */ /* 0x040fe2000000003b */
[----:B------:R-:W-:Y:S01]  /*86c0*/  F2FP.SATFINITE.E4M3.F32.PACK_AB_MERGE_C R35, R46, R45, RZ ;  /* 0x0000002d2e23723e */ /* 0x000fe200048070ff */
        /* <DEDUP_REMOVED lines=25> */
[----:B------:R-:W-:Y:S02]  /*8860*/  UIADD3 UR8, UP0, UPT, UR52, 0x680, URZ ;  /* 0x0000068034087890 */ /* 0x000fe4000ff1e0ff */
[----:B------:R-:W-:Y:S02]  /*8870*/  UIADD3 UR5, UPT, UPT, UR41, 0x40, URZ ;  /* 0x0000004029057890 */ /* 0x000fe4000fffe0ff */
[----:B------:R-:W-:Y:S02]  /*8880*/  UIADD3 UR4, UPT, UPT, UR49, 0xa200, URZ ;  /* 0x0000a20031047890 */ /* 0x000fe4000fffe0ff */
[----:B------:R-:W-:Y:S01]  /*8890*/  UIADD3.X UR9, UPT, UPT, URZ, UR53, URZ, UP0, !UPT ;  /* 0x00000035ff097290 */ /* 0x000fe200087fe4ff */
[----:B------:R-:W-:Y:S01]  /*88a0*/  UMOV UR6, UR42 ;  /* 0x0000002a00067c82 */ /* 0x000fe20008000000 */
[----:B------:R-:W-:Y:S07]  /*88b0*/  UMOV UR7, UR36 ;  /* 0x0000002400077c82 */ /* 0x000fee0008000000 */
[----:B------:R2:W-:Y:S01]  /*88c0*/  UTMASTG.3D [UR4], [UR8] ;  /* 0x00000004080073b5 */ /* 0x0005e20008010000 */
[----:B------:R0:W-:Y:S01]  /*88d0*/  UTMACMDFLUSH ;  /* 0x00000000000079b7 */ /* 0x0001e20000000000 */
[----:B--2---:R-:W-:Y:S04]  /*88e0*/  DEPBAR.LE SB0, 0x1 ;  /* 0x000080400000791a */ /* 0x004fe80000000000 */
.L_x_118:
[----:B------:R-:W-:Y:S05]  /*88f0*/  BSYNC.RECONVERGENT B0 ;  /* 0x0000000000007941 */ /* 0x000fea0003800200 */
.L_x_117:
        /* <DEDUP_REMOVED lines=16> */
.L_x_122:
[----:B------:R-:W-:Y:S05]  /*8a00*/  BSYNC B0 ;  /* 0x0000000000007941 */ /* 0x000fea0003800000 */
.L_x_121:
        /* <DEDUP_REMOVED lines=20> */
.L_x_120:
[----:B------:R-:W-:Y:S05]  /*8b50*/  BSYNC B1 ;  /* 0x0000000000017941 */ /* 0x000fea0003800000 */
.L_x_119:
[----:B--2---:R-:W-:Y:S01]  /*8b60*/  VIADD R0, R80, 0x80 ;  /* 0x0000008050007836 */ /* 0x004fe20000000000 */
        /* <DEDUP_REMOVED lines=10> */
[----:B------:R-:W5:Y:S01]  /*8c10*/  LDCU.64 UR6, c[0x4][0x80] ;  /* 0x01001000ff0677ac */ /* 0x000f620008000a00 */
[----:B------:R-:W1:Y:S01]  /*8c20*/  LDC.64 R2, c[0x4][R3] ;  /* 0x0100000003027b82 */ /* 0x000e620000000a00 */
[----:B------:R-:W3:Y:S01]  /*8c30*/  LDCU.64 UR4, c[0x4][0x18] ;  /* 0x01000300ff0477ac */ /* 0x000ee20008000a00 */
[----:B--2---:R-:W-:Y:S01]  /*8c40*/  MOV R5, UR9 ;  /* 0x0000000900057c02 */ /* 0x004fe20008000f00 */
[----:B------:R-:W-:Y:S01]  /*8c50*/  IMAD.U32 R4, RZ, RZ, UR8 ;  /* 0x00000008ff047e24 */ /* 0x000fe2000f8e00ff */
[----:B-----5:R-:W-:Y:S01]  /*8c60*/  MOV R7, UR7 ;  /* 0x0000000700077c02 */ /* 0x020fe20008000f00 */
[----:B------:R-:W-:Y:S01]  /*8c70*/  IMAD.U32 R6, RZ, RZ, UR6 ;  /* 0x00000006ff067e24 */ /* 0x000fe2000f8e00ff */
[----:B---3--:R-:W-:Y:S01]  /*8c80*/  MOV R11, UR5 ;  /* 0x00000005000b7c02 */ /* 0x008fe20008000f00 */
[----:B------:R-:W-:Y:S02]  /*8c90*/  IMAD.U32 R10, RZ, RZ, UR4 ;  /* 0x00000004ff0a7e24 */ /* 0x000fe4000f8e00ff */
[----:B------:R-:W-:Y:S07]  /*8ca0*/  LEPC R20, `(.L_x_125) ;  /* 0x000000001014794e */ /* 0x000fee0000000000 */
[----:B-1--4-:R-:W-:Y:S05]  /*8cb0*/  CALL.ABS.NOINC R2 ;  /* 0x0000000002007343 */ /* 0x012fea0003c00000 */
.L_x_125:
[----:B------:R-:W-:Y:S05]  /*8cc0*/  BSYNC.RECONVERGENT B6 ;  /* 0x0000000000067941 */ /* 0x000fea0003800200 */
.L_x_124:
[----:B---3--:R-:W-:Y:S01]  /*8cd0*/  F2FP.F16.E4M3.UNPACK_B R4, R149 ;  /* 0x00000095ff04723e */ /* 0x008fe200020006ff */
        /* <DEDUP_REMOVED lines=13> */
[----:B----4-:R-:W-:Y:S01]  /*8db0*/  F2FP.F16.E4M3.UNPACK_B R125, R159.H1 ;  /* 0x0000009fff7d723e */ /* 0x010fe200030006ff */
        /* <DEDUP_REMOVED lines=262> */
[----:B------:R-:W-:Y:S02]  /*9e20*/  UIADD3 UR8, UP0, UPT, UR52, 0x680, URZ ;  /* 0x0000068034087890 */ /* 0x000fe4000ff1e0ff */
[----:B------:R-:W-:Y:S02]  /*9e30*/  UIADD3 UR5, UPT, UPT, UR41, 0x80, URZ ;  /* 0x0000008029057890 */ /* 0x000fe4000fffe0ff */
[----:B------:R-:W-:Y:S01]  /*9e40*/  MOV R188, UR10 ;  /* 0x0000000a00bc7c02 */ /* 0x000fe20008000f00 */
[----:B------:R-:W-:Y:S01]  /*9e50*/  UIADD3.X UR9, UPT, UPT, URZ, UR53, URZ, UP0, !UPT ;  /* 0x00000035ff097290 */ /* 0x000fe200087fe4ff */
[----:B------:R-:W-:Y:S02]  /*9e60*/  UMOV UR6, UR42 ;  /* 0x0000002a00067c82 */ /* 0x000fe40008000000 */
[----:B------:R-:W-:Y:S01]  /*9e70*/  R2UR UR4, R188 ;  /* 0x00000000bc0472ca */ /* 0x000fe200000e0000 */
[----:B------:R-:W-:Y:S11]  /*9e80*/  UMOV UR7, UR36 ;  /* 0x0000002400077c82 */ /* 0x000ff60008000000 */
[----:B------:R-:W-:Y:S01]  /*9e90*/  @!UPT UIADD3 URZ, UPT, UPT, URZ, URZ, URZ ;  /* 0x000000fffffff290 */ /* 0x000fe2000fffe0ff */
[----:B------:R2:W-:Y:S01]  /*9ea0*/  UTMASTG.3D [UR4], [UR8] ;  /* 0x00000004080073b5 */ /* 0x0005e20008010000 */
[----:B------:R0:W-:Y:S01]  /*9eb0*/  UTMACMDFLUSH ;  /* 0x00000000000079b7 */ /* 0x0001e20000000000 */
[----:B--2---:R-:W-:Y:S04]  /*9ec0*/  DEPBAR.LE SB0, 0x1 ;  /* 0x000080400000791a */ /* 0x004fe80000000000 */
.L_x_127:
[----:B------:R-:W-:Y:S05]  /*9ed0*/  BSYNC.RECONVERGENT B0 ;  /* 0x0000000000007941 */ /* 0x000fea0003800200 */
.L_x_126:
        /* <DEDUP_REMOVED lines=16> */
.L_x_131:
[----:B------:R-:W-:Y:S05]  /*9fe0*/  BSYNC B0 ;  /* 0x0000000000007941 */ /* 0x000fea0003800000 */
.L_x_130:
        /* <DEDUP_REMOVED lines=20> */
.L_x_129:
[----:B------:R-:W-:Y:S05]  /*a130*/  BSYNC B1 ;  /* 0x0000000000017941 */ /* 0x000fea0003800000 */
.L_x_128:
[----:B--2---:R-:W-:Y:S05]  /*a140*/  VIADD R0, R80, 0xc0 ;  /* 0x000000c050007836 */ /* 0x004fea0000000000 */
        /* <DEDUP_REMOVED lines=20> */
.L_x_133:
[----:B------:R-:W-:Y:S01]  /*a290*/  ISETP.NE.AND P0, PT, R189, RZ, PT ;  /* 0x000000ffbd00720c */ /* 0x000fe20003f05270 */
[----:B------:R-:W-:Y:S05]  /*a2a0*/  WARPSYNC.ALL ;  /* 0x0000000000007948 */ /* 0x000fea0003800000 */
[----:B------:R-:W-:Y:S01]  /*a2b0*/  R2UR UR4, R80 ;  /* 0x00000000500472ca */ /* 0x000fe200000e0000 */
[----:B------:R-:W-:Y:S01]  /*a2c0*/  BSSY.RECONVERGENT B0, `(.L_x_134) ;  /* 0x000011d000007945 */ /* 0x000fe20003800200 */
[----:B---3--:R-:W-:Y:S02]  /*a2d0*/  F2FP.F16.E4M3.UNPACK_B R11, R149 ;  /* 0x00000095ff0b723e */ /* 0x008fe400020006ff */
[----:B------:R-:W-:Y:S02]  /*a2e0*/  F2FP.F16.E4M3.UNPACK_B R10, R150 ;  /* 0x00000096ff0a723e */ /* 0x000fe400020006ff */
[----:B------:R-:W-:Y:S01]  /*a2f0*/  F2FP.F16.E4M3.UNPACK_B R9, R151 ;  /* 0x00000097ff09723e */ /* 0x000fe200020006ff */
[--C-:B------:R-:W-:Y:S01]  /*a300*/  HADD2.F32 R83, -RZ, R11.reuse.H0_H0 ;  /* 0x2000000bff537230 */ /* 0x100fe20000004100 */
[----:B----4-:R-:W-:Y:S01]  /*a310*/  F2FP.F16.E4M3.UNPACK_B R8, R152 ;  /* 0x00000098ff08723e */ /* 0x010fe200020006ff */
[----:B------:R-:W-:Y:S01]  /*a320*/  HADD2.F32 R84, -RZ, R11.H1_H1 ;  /* 0x3000000bff547230 */ /* 0x000fe20000004100 */
[----:B------:R-:W-:Y:S01]  /*a330*/  F2FP.F16.E4M3.UNPACK_B R7, R153 ;  /* 0x00000099ff07723e */ /* 0x000fe200020006ff */
[--C-:B------:R-:W-:Y:S01]  /*a340*/  HADD2.F32 R87, -RZ, R10.reuse.H0_H0 ;  /* 0x2000000aff577230 */ /* 0x100fe20000004100 */
[----:B------:R-:W-:Y:S01]  /*a350*/  F2FP.F16.E4M3.UNPACK_B R6, R154 ;  /* 0x0000009aff06723e */ /* 0x000fe200020006ff */
[----:B------:R-:W-:Y:S01]  /*a360*/  HADD2.F32 R88, -RZ, R10.H1_H1 ;  /* 0x3000000aff587230 */ /* 0x000fe20000004100 */
[----:B------:R-:W-:Y:S01]  /*a370*/  F2FP.F16.E4M3.UNPACK_B R5, R155 ;  /* 0x0000009bff05723e */ /* 0x000fe200020006ff */
[--C-:B------:R-:W-:Y:S01]  /*a380*/  HADD2.F32 R91, -RZ, R9.reuse.H0_H0 ;  /* 0x20000009ff5b7230 */ /* 0x100fe20000004100 */
[----:B-1----:R-:W-:Y:S01]  /*a390*/  F2FP.F16.E4M3.UNPACK_B R4, R156 ;  /* 0x0000009cff04723e */ /* 0x002fe200020006ff */
[----:B------:R-:W-:Y:S01]  /*a3a0*/  HADD2.F32 R92, -RZ, R9.H1_H1 ;  /* 0x30000009ff5c7230 */ /* 0x000fe20000004100 */
[-C--:B------:R-:W-:Y:S01]  /*a3b0*/  F2FP.F16.E4M3.UNPACK_B R2, R148.reuse ;  /* 0x00000094ff02723e */ /* 0x080fe200020006ff */
[--C-:B------:R-:W-:Y:S01]  /*a3c0*/  HADD2.F32 R95, -RZ, R8.reuse.H0_H0 ;  /* 0x20000008ff5f7230 */ /* 0x100fe20000004100 */
[----:B------:R-:W-:Y:S01]  /*a3d0*/  F2FP.F16.E4M3.UNPACK_B R148, R148.H1 ;  /* 0x00000094ff94723e */ /* 0x000fe200030006ff */
[----:B------:R-:W-:Y:S01]  /*a3e0*/  HADD2.F32 R97, -RZ, R8.H1_H1 ;  /* 0x30000008ff617230 */ /* 0x000fe20000004100 */
[----:B------:R-:W-:Y:S01]  /*a3f0*/  F2FP.F16.E4M3.UNPACK_B R149, R149.H1 ;  /* 0x00000095ff95723e */ /* 0x000fe200030006ff */
[--C-:B------:R-:W-:Y:S01]  /*a400*/  HADD2.F32 R98, -RZ, R7.reuse.H0_H0 ;  /* 0x20000007ff627230 */ /* 0x100fe20000004100 */
[----:B------:R-:W-:Y:S01]  /*a410*/  F2FP.F16.E4M3.UNPACK_B R150, R150.H1 ;  /* 0x00000096ff96723e */ /* 0x000fe200030006ff */
[----:B------:R-:W-:Y:S01]  /*a420*/  HADD2.F32 R101, -RZ, R7.H1_H1 ;  /* 0x30000007ff657230 */ /* 0x000fe20000004100 */
[----:B------:R-:W-:Y:S01]  /*a430*/  F2FP.F16.E4M3.UNPACK_B R151, R151.H1 ;  /* 0x00000097ff97723e */ /* 0x000fe200030006ff */
[--C-:B------:R-:W-:Y:S01]  /*a440*/  HADD2.F32 R102, -RZ, R6.reuse.H0_H0 ;  /* 0x20000006ff667230 */ /* 0x100fe20000004100 */
[----:B------:R-:W-:Y:S01]  /*a450*/  F2FP.F16.E4M3.UNPACK_B R138, R163 ;  /* 0x000000a3ff8a723e */ /* 0x000fe200020006ff */
[----:B------:R-:W-:Y:S01]  /*a460*/  HADD2.F32 R105, -RZ, R6.H1_H1 ;  /* 0x30000006ff697230 */ /* 0x000fe20000004100 */
[----:B------:R-:W-:Y:S01]  /*a470*/  R2UR UR5, R193 ;  /* 0x00000000c10572ca */ /* 0x000fe200000e0000 */
[--C-:B------:R-:W-:Y:S01]  /*a480*/  HADD2.F32 R106, -RZ, R5.reuse.H0_H0 ;  /* 0x20000005ff6a7230 */ /* 0x100fe20000004100 */
[----:B------:R-:W-:Y:S01]  /*a490*/  F2FP.F16.E4M3.UNPACK_B R116, R157 ;  /* 0x0000009dff74723e */ /* 0x000fe200020006ff */
[----:B------:R-:W-:Y:S01]  /*a4a0*/  HADD2.F32 R109, -RZ, R5.H1_H1 ;  /* 0x30000005ff6d7230 */ /* 0x000fe20000004100 */
[----:B------:R-:W-:Y:S01]  /*a4b0*/  F2FP.F16.E4M3.UNPACK_B R120, R158 ;  /* 0x0000009eff78723e */ /* 0x000fe200020006ff */
[--C-:B------:R-:W-:Y:S01]  /*a4c0*/  HADD2.F32 R110, -RZ, R4.reuse.H0_H0 ;  /* 0x20000004ff6e7230 */ /* 0x100fe20000004100 */
[----:B------:R-:W-:Y:S01]  /*a4d0*/  F2FP.F16.E4M3.UNPACK_B R124, R159 ;  /* 0x0000009fff7c723e */ /* 0x000fe200020006ff */
[----:B------:R-:W-:Y:S01]  /*a4e0*/  HADD2.F32 R113, -RZ, R4.H1_H1 ;  /* 0x30000004ff717230 */ /* 0x000fe20000004100 */
[----:B------:R-:W-:Y:S01]  /*a4f0*/  F2FP.F16.E4M3.UNPACK_B R128, R160 ;  /* 0x000000a0ff80723e */ /* 0x000fe200020006ff */
[----:B------:R-:W1:Y:S01]  /*a500*/  LDTM.x64 R4, tmem[UR4+0xc0] ;  /* 0x0000c004000479ee */ /* 0x000e620008340000 */
[--C-:B------:R-:W-:Y:S01]  /*a510*/  HADD2.F32 R0, -RZ, R2.reuse.H0_H0 ;  /* 0x20000002ff007230 */ /* 0x100fe20000004100 */
[----:B------:R-:W-:Y:S01]  /*a520*/  NOP ;  /* 0x0000000000007918 */ /* 0x000fe20000000000 */
[----:B------:R-:W-:Y:S01]  /*a530*/  HADD2.F32 R2, -RZ, R2.H1_H1 ;  /* 0x30000002ff027230 */ /* 0x000fe20000004100 */
[----:B------:R-:W-:Y:S01]  /*a540*/  UIADD3 UR5, UPT, UPT, UR5, 0x160, URZ ;  /* 0x0000016005057890 */ /* 0x000fe2000fffe0ff */
[--C-:B------:R-:W-:Y:S01]  /*a550*/  HADD2.F32 R86, -RZ, R149.reuse.H1_H1 ;  /* 0x30000095ff567230 */ /* 0x100fe20000004100 */
[----:B------:R-:W-:Y:S01]  /*a560*/  F2FP.F16.E4M3.UNPACK_B R132, R161 ;  /* 0x000000a1ff84723e */ /* 0x000fe200020006ff */
[--C-:B------:R-:W-:Y:S01]  /*a570*/  HADD2.F32 R114, -RZ, R116.reuse.H0_H0 ;  /* 0x20000074ff727230 */ /* 0x100fe20000004100 */
[----:B------:R-:W-:Y:S01]  /*a580*/  UPRMT UR5, UR37, 0x654, UR5 ;  /* 0x0000065425057896 */ /* 0x000fe20008000005 */
[----:B------:R-:W-:Y:S01]  /*a590*/  HADD2.F32 R117, -RZ, R116.H1_H1 ;  /* 0x30000074ff757230 */ /* 0x000fe20000004100 */
[----:B------:R-:W-:Y:S01]  /*a5a0*/  F2FP.F16.E4M3.UNPACK_B R136, R162 ;  /* 0x000000a2ff88723e */ /* 0x000fe200020006ff */
[--C-:B------:R-:W-:Y:S01]  /*a5b0*/  HADD2.F32 R118, -RZ, R120.reuse.H0_H0 ;  /* 0x20000078ff767230 */ /* 0x100fe20000004100 */
[----:B------:R-:W-:Y:S01]  /*a5c0*/  F2FP.F16.E4M3.UNPACK_B R152, R152.H1 ;  /* 0x00000098ff98723e */ /* 0x000fe200030006ff */
[----:B------:R-:W-:Y:S01]  /*a5d0*/  HADD2.F32 R121, -RZ, R120.H1_H1 ;  /* 0x30000078ff797230 */ /* 0x000fe20000004100 */
[----:B------:R-:W-:Y:S01]  /*a5e0*/  F2FP.F16.E4M3.UNPACK_B R153, R153.H1 ;  /* 0x00000099ff99723e */ /* 0x000fe200030006ff */
[--C-:B------:R-:W-:Y:S01]  /*a5f0*/  HADD2.F32 R122, -RZ, R124.reuse.H0_H0 ;  /* 0x2000007cff7a7230 */ /* 0x100fe20000004100 */
[----:B------:R-:W-:Y:S01]  /*a600*/  F2FP.F16.E4M3.UNPACK_B R154, R154.H1 ;  /* 0x0000009aff9a723e */ /* 0x000fe200030006ff */
[----:B-1----:R-:W-:Y:S01]  /*a610*/  SYNCS.ARRIVE.TRANS64.RED.A1T0 RZ, [UR5], RZ ;  /* 0x000000ffffff79a7 */ /* 0x002fe20008100405 */
[----:B------:R-:W-:Y:S01]  /*a620*/  HADD2.F32 R125, -RZ, R124.H1_H1 ;  /* 0x3000007cff7d7230 */ /* 0x000fe20000004100 */
[----:B------:R-:W-:Y:S01]  /*a630*/  F2FP.F16.E4M3.UNPACK_B R155, R155.H1 ;  /* 0x0000009bff9b723e */ /* 0x000fe200030006ff */
[--C-:B------:R-:W-:Y:S01]  /*a640*/  HADD2.F32 R126, -RZ, R128.reuse.H0_H0 ;  /* 0x20000080ff7e7230 */ /* 0x100fe20000004100 */
[----:B------:R-:W-:Y:S01]  /*a650*/  F2FP.F16.E4M3.UNPACK_B R156, R156.H1 ;  /* 0x0000009cff9c723e */ /* 0x000fe200030006ff */
[----:B------:R-:W-:Y:S01]  /*a660*/  HADD2.F32 R129, -RZ, R128.H1_H1 ;  /* 0x30000080ff817230 */ /* 0x000fe20000004100 */
[----:B------:R-:W-:Y:S01]  /*a670*/  F2FP.F16.E4M3.UNPACK_B R157, R157.H1 ;  /* 0x0000009dff9d723e */ /* 0x000fe200030006ff */
[C---:B------:R-:W-:Y:S01]  /*a680*/  FMUL R4, R78.reuse, R4 ;  /* 0x000000044e047220 */ /* 0x040fe20000400000 */
[C---:B------:R-:W-:Y:S01]  /*a690*/  FMUL R5, R78.reuse, R5 ;  /* 0x000000054e057220 */ /* 0x040fe20000400000 */
[----:B------:R-:W-:Y:S02]  /*a6a0*/  HADD2.F32 R3, -RZ, R148.H0_H0 ;  /* 0x20000094ff037230 */ /* 0x000fe40000004100 */
        /* <DEDUP_REMOVED lines=11> */
[----:B------:R-:W-:Y:S02]  /*a760*/  HADD2.F32 R130, -RZ, R132.H0_H0 ;  /* 0x20000084ff827230 */ /* 0x000fe40000004100 */
[C---:B------:R-:W-:Y:S01]  /*a770*/  FMUL R6, R78.reuse, R6 ;  /* 0x000000064e067220 */ /* 0x040fe20000400000 */
[----:B------:R-:W-:Y:S02]  /*a780*/  HADD2.F32 R82, -RZ, R148.H1_H1 ;  /* 0x30000094ff527230 */ /* 0x000fe40000004100 */
[C---:B------:R-:W-:Y:S01]  /*a790*/  FMUL R7, R78.reuse, R7 ;  /* 0x000000074e077220 */ /* 0x040fe20000400000 */
[----:B------:R-:W-:Y:S02]  /*a7a0*/  HADD2.F32 R85, -RZ, R149.H0_H0 ;  /* 0x20000095ff557230 */ /* 0x000fe40000004100 */
[C---:B------:R-:W-:Y:S01]  /*a7b0*/  FFMA R6, R81.reuse, R3, R6 ;  /* 0x0000000351067223 */ /* 0x040fe20000000006 */
[----:B------:R-:W-:Y:S02]  /*a7c0*/  HADD2.F32 R133, -RZ, R132.H1_H1 ;  /* 0x30000084ff857230 */ /* 0x000fe40000004100 */
[C---:B------:R-:W-:Y:S01]  /*a7d0*/  FFMA R7, R81.reuse, R82, R7 ;  /* 0x0000005251077223 */ /* 0x040fe20000000007 */
[C---:B------:R-:W-:Y:S01]  /*a7e0*/  FFMA R8, R81.reuse, R83, R8 ;  /* 0x0000005351087223 */ /* 0x040fe20000000008 */
[C---:B------:R-:W-:Y:S01]  /*a7f0*/  FFMA R9, R81.reuse, R84, R9 ;  /* 0x0000005451097223 */ /* 0x040fe20000000009 */
[--C-:B------:R-:W-:Y:S02]  /*a800*/  HADD2.F32 R82, -RZ, R138.reuse.H0_H0 ;  /* 0x2000008aff527230 */ /* 0x100fe40000004100 */
[C---:B------:R-:W-:Y:S01]  /*a810*/  FMUL R10, R78.reuse, R10 ;  /* 0x0000000a4e0a7220 */ /* 0x040fe20000400000 */
[----:B------:R-:W-:Y:S02]  /*a820*/  HADD2.F32 R83, -RZ, R138.H1_H1 ;  /* 0x3000008aff537230 */ /* 0x000fe40000004100 */
[C---:B------:R-:W-:Y:S01]  /*a830*/  FMUL R11, R78.reuse, R11 ;  /* 0x0000000b4e0b7220 */ /* 0x040fe20000400000 */
[----:B------:R-:W-:Y:S02]  /*a840*/  HADD2.F32 R89, -RZ, R150.H0_H0 ;  /* 0x20000096ff597230 */ /* 0x000fe40000004100 */
[C---:B------:R-:W-:Y:S01]  /*a850*/  FFMA R10, R81.reuse, R85, R10 ;  /* 0x00000055510a7223 */ /* 0x040fe2000000000a */
[--C-:B------:R-:W-:Y:S02]  /*a860*/  HADD2.F32 R134, -RZ, R136.reuse.H0_H0 ;  /* 0x20000088ff867230 */ /* 0x100fe40000004100 */
[C---:B------:R-:W-:Y:S01]  /*a870*/  FFMA R11, R81.reuse, R86, R11 ;  /* 0x00000056510b7223 */ /* 0x040fe2000000000b */
[C---:B------:R-:W-:Y:S01]  /*a880*/  FFMA R12, R81.reuse, R87, R12 ;  /* 0x00000057510c7223 */ /* 0x040fe2000000000c */
[----:B------:R-:W-:Y:S01]  /*a890*/  FFMA R13, R81, R88, R13 ;  /* 0x00000058510d7223 */ /* 0x000fe2000000000d */
[----:B------:R-:W-:Y:S01]  /*a8a0*/  F2FP.SATFINITE.E4M3.F32.PACK_AB_MERGE_C R86, R7, R6, RZ ;  /* 0x000000060756723e */ /* 0x000fe200048070ff */
[C---:B------:R-:W-:Y:S01]  /*a8b0*/  FMUL R7, R78.reuse, R24 ;  /* 0x000000184e077220 */ /* 0x040fe20000400000 */
[----:B------:R-:W-:Y:S01]  /*a8c0*/  F2FP.SATFINITE.E4M3.F32.PACK_AB_MERGE_C R138, R11, R10, RZ ;  /* 0x0000000a0b8a723e */ /* 0x000fe200048070ff */
[C---:B------:R-:W-:Y:S01]  /*a8d0*/  FMUL R10, R78.reuse, R25 ;  /* 0x000000194e0a7220 */ /* 0x040fe20000400000 */
[C---:B------:R-:W-:Y:S01]  /*a8e0*/  FMUL R25, R78.reuse, R32 ;  /* 0x000000204e197220 */ /* 0x040fe20000400000 */
[----:B------:R-:W-:Y:S02]  /*a8f0*/  HADD2.F32 R137, -RZ, R136.H1_H1 ;  /* 0x30000088ff897230 */ /* 0x000fe40000004100 */
[C---:B------:R-:W-:Y:S01]  /*a900*/  FMUL R14, R78.reuse, R14 ;  /* 0x0000000e4e0e7220 */ /* 0x040fe20000400000 */
[----:B------:R-:W-:Y:S02]  /*a910*/  HADD2.F32 R90, -RZ, R150.H1_H1 ;  /* 0x30000096ff5a7230 */ /* 0x000fe40000004100 */
[C---:B------:R-:W-:Y:S01]  /*a920*/  FMUL R15, R78.reuse, R15 ;  /* 0x0000000f4e0f7220 */ /* 0x040fe20000400000 */
[--C-:B------:R-:W-:Y:S02]  /*a930*/  HADD2.F32 R93, -RZ, R151.reuse.H0_H0 ;  /* 0x20000097ff5d7230 */ /* 0x100fe40000004100 */
[C---:B------:R-:W-:Y:S01]  /*a940*/  FFMA R14, R81.reuse, R89, R14 ;  /* 0x00000059510e7223 */ /* 0x040fe2000000000e */
[----:B------:R-:W-:Y:S02]  /*a950*/  HADD2.F32 R94, -RZ, R151.H1_H1 ;  /* 0x30000097ff5e7230 */ /* 0x000fe40000004100 */
[C---:B------:R-:W-:Y:S01]  /*a960*/  FFMA R15, R81.reuse, R90, R15 ;  /* 0x0000005a510f7223 */ /* 0x040fe2000000000f */
[C---:B------:R-:W-:Y:S01]  /*a970*/  FFMA R16, R81.reuse, R91, R16 ;  /* 0x0000005b51107223 */ /* 0x040fe20000000010 */
[----:B------:R-:W-:Y:S01]  /*a980*/  FFMA R17, R81, R92, R17 ;  /* 0x0000005c51117223 */ /* 0x000fe20000000011 */
[C---:B------:R-:W-:Y:S01]  /*a990*/  FMUL R18, R78.reuse, R18 ;  /* 0x000000124e127220 */ /* 0x040fe20000400000 */
[C---:B------:R-:W-:Y:S01]  /*a9a0*/  FMUL R19, R78.reuse, R19 ;  /* 0x000000134e137220 */ /* 0x040fe20000400000 */
[--C-:B------:R-:W-:Y:S01]  /*a9b0*/  HADD2.F32 R96, -RZ, R152.reuse.H0_H0 ;  /* 0x20000098ff607230 */ /* 0x100fe20000004100 */
[----:B------:R-:W-:Y:S01]  /*a9c0*/  F2FP.SATFINITE.E4M3.F32.PACK_AB_MERGE_C R14, R15, R14, RZ ;  /* 0x0000000e0f0e723e */ /* 0x000fe200048070ff */
[C---:B------:R-:W-:Y:S01]  /*a9d0*/  FFMA R18, R81.reuse, R93, R18 ;  /* 0x0000005d51127223 */ /* 0x040fe20000000012 */
[C---:B------:R-:W-:Y:S01]  /*a9e0*/  FFMA R19, R81.reuse, R94, R19 ;  /* 0x0000005e51137223 */ /* 0x040fe20000000013 */
[C---:B------:R-:W-:Y:S01]  /*a9f0*/  FFMA R0, R81.reuse, R95, R0 ;  /* 0x0000005f51007223 */ /* 0x040fe20000000000 */
[----:B------:R-:W-:Y:S01]  /*aa00*/  FFMA R2, R81, R97, R2 ;  /* 0x0000006151027223 */ /* 0x000fe20000000002 */
[----:B------:R-:W-:Y:S02]  /*aa10*/  HADD2.F32 R99, -RZ, R152.H1_H1 ;  /* 0x30000098ff637230 */ /* 0x000fe40000004100 */
[C---:B------:R-:W-:Y:S01]  /*aa20*/  FMUL R3, R78.reuse, R22 ;  /* 0x000000164e037220 */ /* 0x040fe20000400000 */
[----:B------:R-:W-:Y:S01]  /*aa30*/  F2FP.SATFINITE.E4M3.F32.PACK_AB_MERGE_C R18, R19, R18, RZ ;  /* 0x000000121312723e */ /* 0x000fe200048070ff */
[C---:B------:R-:W-:Y:S01]  /*aa40*/  FMUL R22, R78.reuse, R29 ;  /* 0x0000001d4e167220 */ /* 0x040fe20000400000 */
[C---:B------:R-:W-:Y:S01]  /*aa50*/  FMUL R29, R78.reuse, R36 ;  /* 0x000000244e1d7220 */ /* 0x040fe20000400000 */
[C---:B------:R-:W-:Y:S01]  /*aa60*/  FFMA R3, R81.reuse, R96, R3 ;  /* 0x0000006051037223 */ /* 0x040fe20000000003 */
[C---:B------:R-:W-:Y:S01]  /*aa70*/  FMUL R6, R78.reuse, R23 ;  /* 0x000000174e067220 */ /* 0x040fe20000400000 */
[--C-:B------:R-:W-:Y:S02]  /*aa80*/  HADD2.F32 R100, -RZ, R153.reuse.H0_H0 ;  /* 0x20000099ff647230 */ /* 0x100fe40000004100 */
[C---:B------:R-:W-:Y:S01]  /*aa90*/  FMUL R11, R78.reuse, R26 ;  /* 0x0000001a4e0b7220 */ /* 0x040fe20000400000 */
[----:B------:R-:W-:Y:S02]  /*aaa0*/  HADD2.F32 R103, -RZ, R153.H1_H1 ;  /* 0x30000099ff677230 */ /* 0x000fe40000004100 */
[C---:B------:R-:W-:Y:S01]  /*aab0*/  FFMA R6, R81.reuse, R99, R6 ;  /* 0x0000006351067223 */ /* 0x040fe20000000006 */
[C---:B------:R-:W-:Y:S01]  /*aac0*/  FFMA R7, R81.reuse, R98, R7 ;  /* 0x0000006251077223 */ /* 0x040fe20000000007 */
[C---:B------:R-:W-:Y:S01]  /*aad0*/  FFMA R10, R81.reuse, R101, R10 ;  /* 0x00000065510a7223 */ /* 0x040fe2000000000a */
[C---:B------:R-:W-:Y:S01]  /*aae0*/  FFMA R11, R81.reuse, R100, R11 ;  /* 0x00000064510b7223 */ /* 0x040fe2000000000b */
[----:B------:R-:W-:Y:S01]  /*aaf0*/  FMUL R26, R78, R33 ;  /* 0x000000214e1a7220 */ /* 0x000fe20000400000 */
[----:B------:R-:W-:Y:S01]  /*ab00*/  F2FP.SATFINITE.E4M3.F32.PACK_AB_MERGE_C R3, R6, R3, RZ ;  /* 0x000000030603723e */ /* 0x000fe200048070ff */
[C---:B------:R-:W-:Y:S01]  /*ab10*/  FMUL R33, R78.reuse, R40 ;  /* 0x000000284e217220 */ /* 0x040fe20000400000 */
        /* <DEDUP_REMOVED lines=8> */
[C---:B------:R-:W-:Y:S01]  /*aba0*/  FMUL R30, R78.reuse, R37 ;  /* 0x000000254e1e7220 */ /* 0x040fe20000400000 */
[C---:B------:R-:W-:Y:S01]  /*abb0*/  FMUL R37, R78.reuse, R44 ;  /* 0x0000002c4e257220 */ /* 0x040fe20000400000 */
[C---:B------:R-:W-:Y:S01]  /*abc0*/  FMUL R24, R78.reuse, R31 ;  /* 0x0000001f4e187220 */ /* 0x040fe20000400000 */
[----:B------:R-:W-:Y:S01]  /*abd0*/  F2FP.F16.E4M3.UNPACK_B R158, R158.H1 ;  /* 0x0000009eff9e723e */ /* 0x000fe200030006ff */
[--C-:B------:R-:W-:Y:S02]  /*abe0*/  HADD2.F32 R108, -RZ, R155.reuse.H0_H0 ;  /* 0x2000009bff6c7230 */ /* 0x100fe40000004100 */
[----:B------:R-:W-:Y:S01]  /*abf0*/  FMUL R27, R78, R34 ;  /* 0x000000224e1b7220 */ /* 0x000fe20000400000 */
[----:B------:R-:W-:Y:S02]  /*ac00*/  HADD2.F32 R111, -RZ, R155.H1_H1 ;  /* 0x3000009bff6f7230 */ /* 0x000fe40000004100 */
[C---:B------:R-:W-:Y:S01]  /*ac10*/  FFMA R24, R81.reuse, R107, R24 ;  /* 0x0000006b51187223 */ /* 0x040fe20000000018 */
[----:B------:R-:W-:Y:S01]  /*ac20*/  F2FP.F16.E4M3.UNPACK_B R159, R159.H1 ;  /* 0x0000009fff9f723e */ /* 0x000fe200030006ff */
[C---:B------:R-:W-:Y:S01]  /*ac30*/  FFMA R25, R81.reuse, R106, R25 ;  /* 0x0000006a51197223 */ /* 0x040fe20000000019 */
[C---:B------:R-:W-:Y:S01]  /*ac40*/  FFMA R26, R81.reuse, R109, R26 ;  /* 0x0000006d511a7223 */ /* 0x040fe2000000001a */
[----:B------:R-:W-:Y:S01]  /*ac50*/  F2FP.F16.E4M3.UNPACK_B R160, R160.H1 ;  /* 0x000000a0ffa0723e */ /* 0x000fe200030006ff */
[C---:B------:R-:W-:Y:S01]  /*ac60*/  FFMA R27, R81.reuse, R108, R27 ;  /* 0x0000006c511b7223 */ /* 0x040fe2000000001b */
[----:B------:R-:W-:Y:S01]  /*ac70*/  F2FP.SATFINITE.E4M3.F32.PACK_AB_MERGE_C R6, R24, R23, RZ ;  /* 0x000000171806723e */ /* 0x000fe200048070ff */
[C---:B------:R-:W-:Y:S01]  /*ac80*/  FMUL R34, R78.reuse, R41 ;  /* 0x000000294e227220 */ /* 0x040fe20000400000 */
[C---:B------:R-:W-:Y:S01]  /*ac90*/  FMUL R41, R78.reuse, R48 ;  /* 0x000000304e297220 */ /* 0x040fe20000400000 */
[----:B------:R-:W-:Y:S01]  /*aca0*/  FMUL R28, R78, R35 ;  /* 0x000000234e1c7220 */ /* 0x000fe20000400000 */
[----:B------:R-:W-:Y:S01]  /*acb0*/  F2FP.F16.E4M3.UNPACK_B R161, R161.H1 ;  /* 0x000000a1ffa1723e */ /* 0x000fe200030006ff */
[--C-:B------:R-:W-:Y:S01]  /*acc0*/  HADD2.F32 R112, -RZ, R156.reuse.H0_H0 ;  /* 0x2000009cff707230 */ /* 0x100fe20000004100 */
[----:B------:R-:W-:Y:S01]  /*acd0*/  F2FP.SATFINITE.E4M3.F32.PACK_AB_MERGE_C R6, R22, R21, R6 ;  /* 0x000000151606723e */ /* 0x000fe20004807006 */
[C---:B------:R-:W-:Y:S01]  /*ace0*/  FFMA R28, R81.reuse, R111, R28 ;  /* 0x0000006f511c7223 */ /* 0x040fe2000000001c */
[C---:B------:R-:W-:Y:S01]  /*acf0*/  FFMA R29, R81.reuse, R110, R29 ;  /* 0x0000006e511d7223 */ /* 0x040fe2000000001d */
[C---:B------:R-:W-:Y:S01]  /*ad00*/  FFMA R30, R81.reuse, R113, R30 ;  /* 0x00000071511e7223 */ /* 0x040fe2000000001e */
[----:B------:R-:W-:Y:S02]  /*ad10*/  HADD2.F32 R115, -RZ, R156.H1_H1 ;  /* 0x3000009cff737230 */ /* 0x000fe40000004100 */
[C---:B------:R-:W-:Y:S01]  /*ad20*/  FMUL R31, R78.reuse, R38 ;  /* 0x000000264e1f7220 */ /* 0x040fe20000400000 */
[----:B------:R-:W-:Y:S01]  /*ad30*/  F2FP.F16.E4M3.UNPACK_B R162, R162.H1 ;  /* 0x000000a2ffa2723e */ /* 0x000fe200030006ff */
[C---:B------:R-:W-:Y:S01]  /*ad40*/  FMUL R38, R78.reuse, R45 ;  /* 0x0000002d4e267220 */ /* 0x040fe20000400000 */
[C---:B------:R-:W-:Y:S01]  /*ad50*/  FMUL R45, R78.reuse, R52 ;  /* 0x000000344e2d7220 */ /* 0x040fe20000400000 */
[----:B------:R-:W-:Y:S01]  /*ad60*/  F2FP.F16.E4M3.UNPACK_B R163, R163.H1 ;  /* 0x000000a3ffa3723e */ /* 0x000fe200030006ff */
[----:B------:R-:W-:Y:S01]  /*ad70*/  FFMA R31, R81, R112, R31 ;  /* 0x00000070511f7223 */ /* 0x000fe2000000001f */
[----:B------:R-:W-:Y:S01]  /*ad80*/  FMUL R52, R78, R59 ;  /* 0x0000003b4e347220 */ /* 0x000fe20000400000 */
[----:B------:R-:W-:Y:S01]  /*ad90*/  IADD3 R76, PT, PT, R76, 0x1, RZ ;  /* 0x000000014c4c7810 */ /* 0x000fe20007ffe0ff */
[C---:B------:R-:W-:Y:S01]  /*ada0*/  FMUL R59, R78.reuse, R66 ;  /* 0x000000424e3b7220 */ /* 0x040fe20000400000 */
[----:B------:R-:W-:Y:S01]  /*adb0*/  F2FP.SATFINITE.E4M3.F32.PACK_AB_MERGE_C R66, R13, R12, R14 ;  /* 0x0000000c0d42723e */ /* 0x000fe2000480700e */
[C---:B------:R-:W-:Y:S01]  /*adc0*/  FMUL R32, R78.reuse, R39 ;  /* 0x000000274e207220 */ /* 0x040fe20000400000 */
[--C-:B------:R-:W-:Y:S02]  /*add0*/  HADD2.F32 R116, -RZ, R157.reuse.H0_H0 ;  /* 0x2000009dff747230 */ /* 0x100fe40000004100 */
[C---:B------:R-:W-:Y:S01]  /*ade0*/  FMUL R35, R78.reuse, R42 ;  /* 0x0000002a4e237220 */ /* 0x040fe20000400000 */
[----:B------:R-:W-:Y:S02]  /*adf0*/  HADD2.F32 R119, -RZ, R157.H1_H1 ;  /* 0x3000009dff777230 */ /* 0x000fe40000004100 */
[C---:B------:R-:W-:Y:S01]  /*ae00*/  FFMA R32, R81.reuse, R115, R32 ;  /* 0x0000007351207223 */ /* 0x040fe20000000020 */
[----:B------:R-:W-:Y:S01]  /*ae10*/  FMUL R36, R78, R43 ;  /* 0x0000002b4e247220 */ /* 0x000fe20000400000 */
[C---:B------:R-:W-:Y:S01]  /*ae20*/  FFMA R33, R81.reuse, R114, R33 ;  /* 0x0000007251217223 */ /* 0x040fe20000000021 */
[C---:B------:R-:W-:Y:S01]  /*ae30*/  FFMA R34, R81.reuse, R117, R34 ;  /* 0x0000007551227223 */ /* 0x040fe20000000022 */
[--C-:B------:R-:W-:Y:S01]  /*ae40*/  HADD2.F32 R120, -RZ, R158.reuse.H0_H0 ;  /* 0x2000009eff787230 */ /* 0x100fe20000004100 */
[----:B------:R-:W-:Y:S01]  /*ae50*/  F2FP.SATFINITE.E4M3.F32.PACK_AB_MERGE_C R32, R32, R31, RZ ;  /* 0x0000001f2020723e */ /* 0x000fe200048070ff */
[C---:B------:R-:W-:Y:S01]  /*ae60*/  FFMA R35, R81.reuse, R116, R35 ;  /* 0x0000007451237223 */ /* 0x040fe20000000023 */
[----:B------:R-:W-:Y:S02]  /*ae70*/  HADD2.F32 R123, -RZ, R158.H1_H1 ;  /* 0x3000009eff7b7230 */ /* 0x000fe40000004100 */
[----:B------:R-:W-:Y:S01]  /*ae80*/  FMUL R39, R78, R46 ;  /* 0x0000002e4e277220 */ /* 0x000fe20000400000 */
[----:B------:R-:W-:Y:S01]  /*ae90*/  F2FP.SATFINITE.E4M3.F32.PACK_AB_MERGE_C R32, R30, R29, R32 ;  /* 0x0000001d1e20723e */ /* 0x000fe20004807020 */
[C---:B------:R-:W-:Y:S01]  /*aea0*/  FFMA R36, R81.reuse, R119, R36 ;  /* 0x0000007751247223 */ /* 0x040fe20000000024 */
[C---:B------:R-:W-:Y:S01]  /*aeb0*/  FMUL R40, R78.reuse, R47 ;  /* 0x0000002f4e287220 */ /* 0x040fe20000400000 */
[C---:B------:R-:W-:Y:S01]  /*aec0*/  FFMA R37, R81.reuse, R118, R37 ;  /* 0x0000007651257223 */ /* 0x040fe20000000025 */
[C---:B------:R-:W-:Y:S01]  /*aed0*/  FFMA R38, R81.reuse, R121, R38 ;  /* 0x0000007951267223 */ /* 0x040fe20000000026 */
[C---:B------:R-:W-:Y:S01]  /*aee0*/  FMUL R42, R78.reuse, R49 ;  /* 0x000000314e2a7220 */ /* 0x040fe20000400000 */
        /* <DEDUP_REMOVED lines=8> */
[C---:B------:R-:W-:Y:S01]  /*af70*/  FMUL R57, R78.reuse, R64 ;  /* 0x000000404e397220 */ /* 0x040fe20000400000 */
[----:B------:R-:W-:Y:S01]  /*af80*/  FFMA R42, R81, R125, R42 ;  /* 0x0000007d512a7223 */ /* 0x000fe2000000002a */
[C---:B------:R-:W-:Y:S01]  /*af90*/  FMUL R46, R78.reuse, R53 ;  /* 0x000000354e2e7220 */ /* 0x040fe20000400000 */
[--C-:B------:R-:W-:Y:S01]  /*afa0*/  HADD2.F32 R128, -RZ, R160.reuse.H0_H0 ;  /* 0x200000a0ff807230 */ /* 0x100fe20000004100 */
[----:B------:R-:W-:Y:S01]  /*afb0*/  F2FP.SATFINITE.E4M3.F32.PACK_AB_MERGE_C R64, R5, R4, R86 ;  /* 0x000000040540723e */ /* 0x000fe20004807056 */
[C---:B------:R-:W-:Y:S01]  /*afc0*/  FMUL R51, R78.reuse, R58 ;  /* 0x0000003a4e337220 */ /* 0x040fe20000400000 */
[C---:B------:R-:W-:Y:S01]  /*afd0*/  FMUL R53, R78.reuse, R60 ;  /* 0x0000003c4e357220 */ /* 0x040fe20000400000 */
[C---:B------:R-:W-:Y:S01]  /*afe0*/  FFMA R43, R81.reuse, R124, R43 ;  /* 0x0000007c512b7223 */ /* 0x040fe2000000002b */
[----:B------:R-:W-:Y:S02]  /*aff0*/  HADD2.F32 R131, -RZ, R160.H1_H1 ;  /* 0x300000a0ff837230 */ /* 0x000fe40000004100 */
[C---:B------:R-:W-:Y:S01]  /*b000*/  FMUL R47, R78.reuse, R54 ;  /* 0x000000364e2f7220 */ /* 0x040fe20000400000 */
[C---:B------:R-:W-:Y:S01]  /*b010*/  FMUL R58, R78.reuse, R65 ;  /* 0x000000414e3a7220 */ /* 0x040fe20000400000 */
[----:B------:R-:W-:Y:S01]  /*b020*/  FMUL R60, R78, R67 ;  /* 0x000000434e3c7220 */ /* 0x000fe20000400000 */
[----:B------:R-:W-:Y:S01]  /*b030*/  F2FP.SATFINITE.E4M3.F32.PACK_AB_MERGE_C R5, R20, R11, RZ ;  /* 0x0000000b1405723e */ /* 0x000fe200048070ff */
[----:B------:R-:W-:Y:S01]  /*b040*/  FFMA R44, R81, R127, R44 ;  /* 0x0000007f512c7223 */ /* 0x000fe2000000002c */
[C---:B------:R-:W-:Y:S01]  /*b050*/  FMUL R48, R78.reuse, R55 ;  /* 0x000000374e307220 */ /* 0x040fe20000400000 */
[----:B------:R-:W-:Y:S01]  /*b060*/  F2FP.SATFINITE.E4M3.F32.PACK_AB_MERGE_C R65, R9, R8, R138 ;  /* 0x000000080941723e */ /* 0x000fe2000480708a */
[----:B------:R-:W-:Y:S01]  /*b070*/  FFMA R45, R81, R126, R45 ;  /* 0x0000007e512d7223 */ /* 0x000fe2000000002d */
[----:B------:R-:W-:Y:S01]  /*b080*/  F2FP.SATFINITE.E4M3.F32.PACK_AB_MERGE_C R67, R17, R16, R18 ;  /* 0x000000101143723e */ /* 0x000fe20004807012 */
[----:B------:R-:W-:Y:S01]  /*b090*/  FMUL R49, R78, R56 ;  /* 0x000000384e317220 */ /* 0x000fe20000400000 */
[C---:B------:R-:W-:Y:S01]  /*b0a0*/  FFMA R46, R81.reuse, R129, R46 ;  /* 0x00000081512e7223 */ /* 0x040fe2000000002e */
[--C-:B------:R-:W-:Y:S02]  /*b0b0*/  HADD2.F32 R132, -RZ, R161.reuse.H0_H0 ;  /* 0x200000a1ff847230 */ /* 0x100fe40000004100 */
[C---:B------:R-:W-:Y:S01]  /*b0c0*/  FFMA R47, R81.reuse, R128, R47 ;  /* 0x00000080512f7223 */ /* 0x040fe2000000002f */
[----:B------:R1:W-:Y:S01]  /*b0d0*/  STS.128 [R172+UR49+0xa200], R64 ;  /* 0x00a20040ac007988 */ /* 0x0003e20008000c31 */
[----:B------:R-:W-:Y:S01]  /*b0e0*/  HADD2.F32 R135, -RZ, R161.H1_H1 ;  /* 0x300000a1ff877230 */ /* 0x000fe20000004100 */
[----:B------:R-:W-:Y:S01]  /*b0f0*/  F2FP.SATFINITE.E4M3.F32.PACK_AB_MERGE_C R5, R10, R7, R5 ;  /* 0x000000070a05723e */ /* 0x000fe20004807005 */
[C---:B------:R-:W-:Y:S01]  /*b100*/  FFMA R48, R81.reuse, R131, R48 ;  /* 0x0000008351307223 */ /* 0x040fe20000000030 */
[----:B------:R-:W-:Y:S01]  /*b110*/  F2FP.SATFINITE.E4M3.F32.PACK_AB_MERGE_C R7, R28, R27, RZ ;  /* 0x0000001b1c07723e */ /* 0x000fe200048070ff */
        /* <DEDUP_REMOVED lines=8> */
[----:B------:R-:W-:Y:S01]  /*b1a0*/  FMUL R56, R78, R63 ;  /* 0x0000003f4e387220 */ /* 0x000fe20000400000 */
[----:B------:R-:W-:Y:S01]  /*b1b0*/  F2FP.SATFINITE.E4M3.F32.PACK_AB_MERGE_C R4, R2, R0, R3 ;  /* 0x000000000204723e */ /* 0x000fe20004807003 */
[C---:B------:R-:W-:Y:S01]  /*b1c0*/  FFMA R53, R81.reuse, R134, R53 ;  /* 0x0000008651357223 */ /* 0x040fe20000000035 */
[----:B------:R-:W-:Y:S01]  /*b1d0*/  F2FP.SATFINITE.E4M3.F32.PACK_AB_MERGE_C R7, R26, R25, R7 ;  /* 0x000000191a07723e */ /* 0x000fe20004807007 */
[C---:B------:R-:W-:Y:S01]  /*b1e0*/  FFMA R54, R81.reuse, R137, R54 ;  /* 0x0000008951367223 */ /* 0x040fe20000000036 */
[--C-:B------:R-:W-:Y:S02]  /*b1f0*/  HADD2.F32 R84, -RZ, R163.reuse.H0_H0 ;  /* 0x200000a3ff547230 */ /* 0x100fe40000004100 */
[C---:B------:R-:W-:Y:S01]  /*b200*/  FFMA R55, R81.reuse, R136, R55 ;  /* 0x0000008851377223 */ /* 0x040fe20000000037 */
[----:B------:R-:W-:Y:S01]  /*b210*/  HADD2.F32 R85, -RZ, R163.H1_H1 ;  /* 0x300000a3ff557230 */ /* 0x000fe20000004100 */
[----:B------:R1:W-:Y:S01]  /*b220*/  STS.128 [R192+0xa010], R4 ;  /* 0x00a01004c0007388 */ /* 0x0003e20000000c00 */
[----:B------:R-:W-:Y:S01]  /*b230*/  F2FP.SATFINITE.E4M3.F32.PACK_AB_MERGE_C R35, R36, R35, RZ ;  /* 0x000000232423723e */ /* 0x000fe200048070ff */
[C---:B------:R-:W-:Y:S01]  /*b240*/  FFMA R56, R81.reuse, R139, R56 ;  /* 0x0000008b51387223 */ /* 0x040fe20000000038 */
[----:B------:R-:W-:Y:S01]  /*b250*/  F2FP.SATFINITE.E4M3.F32.PACK_AB_MERGE_C R39, R40, R39, RZ ;  /* 0x000000272827723e */ /* 0x000fe200048070ff */
[C---:B------:R-:W-:Y:S01]  /*b260*/  FFMA R57, R81.reuse, R82, R57 ;  /* 0x0000005251397223 */ /* 0x040fe20000000039 */
[----:B------:R-:W-:Y:S01]  /*b270*/  F2FP.SATFINITE.E4M3.F32.PACK_AB_MERGE_C R43, R44, R43, RZ ;  /* 0x0000002b2c2b723e */ /* 0x000fe200048070ff */
[C---:B------:R-:W-:Y:S01]  /*b280*/  FFMA R58, R81.reuse, R83, R58 ;  /* 0x00000053513a7223 */ /* 0x040fe2000000003a */
[C---:B------:R-:W-:Y:S01]  /*b290*/  FFMA R59, R81.reuse, R84, R59 ;  /* 0x00000054513b7223 */ /* 0x040fe2000000003b */
[----:B------:R-:W-:Y:S01]  /*b2a0*/  F2FP.SATFINITE.E4M3.F32.PACK_AB_MERGE_C R33, R34, R33, R35 ;  /* 0x000000212221723e */ /* 0x000fe20004807023 */
        /* <DEDUP_REMOVED lines=11> */
[----:B------:R-:W-:Y:S05]  /*b360*/  F2FP.SATFINITE.E4M3.F32.PACK_AB_MERGE_C R51, R58, R57, R59 ;  /* 0x000000393a33723e */ /* 0x000fea000480703b */
        /* <DEDUP_REMOVED lines=18> */
.L_x_135:
[----:B------:R-:W-:Y:S05]  /*b490*/  BSYNC.RECONVERGENT B0 ;  /* 0x0000000000007941 */ /* 0x000fea0003800200 */
.L_x_134:
[----:B------:R-:W-:Y:S01]  /*b4a0*/  BAR.SYNC.DEFER_BLOCKING 0x1, 0x80 ;  /* 0x0042000000007b1d */ /* 0x000fe20000010000 */
[----:B------:R-:W-:Y:S01]  /*b4b0*/  ISETP.NE.AND P2, PT, R190, RZ, PT ;  /* 0x000000ffbe00720c */ /* 0x000fe20003f45270 */
[----:B------:R-:W-:Y:S01]  /*b4c0*/  IMAD.IADD R20, R75, 0x1, R147 ;  /* 0x000000014b147824 */ /* 0x000fe200078e0293 */
[----:B------:R-:W-:Y:S01]  /*b4d0*/  ISETP.NE.AND P0, PT, R191, 0x2, PT ;  /* 0x00000002bf00780c */ /* 0x000fe20003f05270 */
[----:B------:R-:W-:Y:S01]  /*b4e0*/  IMAD.IADD R21, R77, 0x1, R170 ;  /* 0x000000014d157824 */ /* 0x000fe200078e02aa */
[----:B------:R-:W-:Y:S02]  /*b4f0*/  ISETP.NE.AND P1, PT, R76, 0x2, PT ;  /* 0x000000024c00780c */ /* 0x000fe40003f25270 */
[----:B------:R-:W-:Y:S02]  /*b500*/  SEL R3, RZ, 0x1, P0 ;  /* 0x00000001ff037807 */ /* 0x000fe40000000000 */
[----:B------:R-:W-:Y:S02]  /*b510*/  SEL R0, RZ, 0x1, P1 ;  /* 0x00000001ff007807 */ /* 0x000fe40000800000 */
[----:B------:R-:W-:Y:S02]  /*b520*/  LOP3.LUT R182, R182, R3, RZ, 0x3c, !PT ;  /* 0x00000003b6b67212 */ /* 0x000fe400078e3cff */
[----:B------:R-:W-:Y:S02]  /*b530*/  LOP3.LUT R183, R183, R0, RZ, 0x3c, !PT ;  /* 0x00000000b7b77212 */ /* 0x000fe400078e3cff */
[----:B------:R-:W-:Y:S02]  /*b540*/  @P2 R2UR UR36, R179 ;  /* 0x00000000b32422ca */ /* 0x000fe400000e0000 */
[----:B------:R-:W-:Y:S02]  /*b550*/  SEL R191, R191, RZ, P0 ;  /* 0x000000ffbfbf7207 */ /* 0x000fe40000000000 */
[----:B------:R-:W-:Y:S01]  /*b560*/  SEL R76, R76, RZ, P1 ;  /* 0x000000ff4c4c7207 */ /* 0x000fe20000800000 */
[----:B------:R-:W-:Y:S10]  /*b570*/  @P2 BRA `(.L_x_136) ;  /* 0xffffff9800d82947 */ /* 0x000ff4000383ffff */
[----:B------:R-:W-:Y:S05]  /*b580*/  EXIT ;  /* 0x000000000000794d */ /* 0x000fea0003800000 */
.L_x_20:
[----:B--2---:R2:W1:Y:S02]  /*b590*/  SYNCS.PHASECHK.TRANS64.TRYWAIT P0, [R3+URZ+0x180], R2 ;  /* 0x00018002030075a7 */ /* 0x00446400080011ff */
[----:B-1----:R-:W-:Y:S05]  /*b5a0*/  @!P0 NANOSLEEP.SYNCS 0x989680 ;  /* 0x009896800000895d */ /* 0x002fea0003900000 */
[----:B------:R-:W1:Y:S02]  /*b5b0*/  @!P0 SYNCS.PHASECHK.TRANS64 P0, [R3+URZ+0x180], R2 ;  /* 0x00018002030085a7 */ /* 0x000e6400080010ff */
[----:B-1----:R-:W-:Y:S05]  /*b5c0*/  @!P0 BRA `(.L_x_20) ;  /* 0xfffffffc00f08947 */ /* 0x002fea000383ffff */
[----:B------:R-:W-:Y:S05]  /*b5d0*/  BRA `(.L_x_137) ;  /* 0xffffff60004c7947 */ /* 0x000fea000383ffff */
.L_x_23:
[----:B-1----:R-:W-:-:S07]  /*b5e0*/  MOV R2, UR33 ;  /* 0x0000002100027c02 */ /* 0x002fce0008000f00 */
.L_x_138:
[----:B-1----:R1:W2:Y:S02]  /*b5f0*/  SYNCS.PHASECHK.TRANS64.TRYWAIT P0, [R2+URZ+0x70], R5 ;  /* 0x00007005020075a7 */ /* 0x0022a400080011ff */
[----:B--2---:R-:W-:Y:S05]  /*b600*/  @!P0 NANOSLEEP.SYNCS 0x989680 ;  /* 0x009896800000895d */ /* 0x004fea0003900000 */
[----:B------:R-:W2:Y:S02]  /*b610*/  @!P0 SYNCS.PHASECHK.TRANS64 P0, [R2+URZ+0x70], R5 ;  /* 0x00007005020085a7 */ /* 0x000ea400080010ff */
[----:B--2---:R-:W-:Y:S05]  /*b620*/  @!P0 BRA `(.L_x_138) ;  /* 0xfffffffc00f08947 */ /* 0x004fea000383ffff */
[----:B------:R-:W-:Y:S05]  /*b630*/  BRA `(.L_x_22) ;  /* 0xffffff60009c7947 */ /* 0x000fea000383ffff */
.L_x_29:
[----:B-1----:R-:W-:-:S07]  /*b640*/  MOV R2, UR17 ;  /* 0x0000001100027c02 */ /* 0x002fce0008000f00 */
.L_x_139:
[----:B-1----:R1:W2:Y:S02]  /*b650*/  SYNCS.PHASECHK.TRANS64.TRYWAIT P0, [R2+URZ+0x70], R5 ;  /* 0x00007005020075a7 */ /* 0x0022a400080011ff */
[----:B--2---:R-:W-:Y:S05]  /*b660*/  @!P0 NANOSLEEP.SYNCS 0x989680 ;  /* 0x009896800000895d */ /* 0x004fea0003900000 */
[----:B------:R-:W2:Y:S02]  /*b670*/  @!P0 SYNCS.PHASECHK.TRANS64 P0, [R2+URZ+0x70], R5 ;  /* 0x00007005020085a7 */ /* 0x000ea400080010ff */
[----:B--2---:R-:W-:Y:S05]  /*b680*/  @!P0 BRA `(.L_x_139) ;  /* 0xfffffffc00f08947 */ /* 0x004fea000383ffff */
[----:B------:R-:W-:Y:S05]  /*b690*/  BRA `(.L_x_28) ;  /* 0xffffff6400447947 */ /* 0x000fea000383ffff */
.L_x_33:
[----:B-1----:R1:W2:Y:S02]  /*b6a0*/  SYNCS.PHASECHK.TRANS64.TRYWAIT P0, [R2+URZ+0x130], R3 ;  /* 0x00013003020075a7 */ /* 0x0022a400080011ff */
[----:B--2---:R-:W-:Y:S05]  /*b6b0*/  @!P0 NANOSLEEP.SYNCS 0x989680 ;  /* 0x009896800000895d */ /* 0x004fea0003900000 */
[----:B------:R-:W2:Y:S02]  /*b6c0*/  @!P0 SYNCS.PHASECHK.TRANS64 P0, [R2+URZ+0x130], R3 ;  /* 0x00013003020085a7 */ /* 0x000ea400080010ff */
[----:B--2---:R-:W-:Y:S05]  /*b6d0*/  @!P0 BRA `(.L_x_33) ;  /* 0xfffffffc00f08947 */ /* 0x004fea000383ffff */
[----:B------:R-:W-:Y:S05]  /*b6e0*/  BRA `(.L_x_140) ;  /* 0xffffff6400d47947 */ /* 0x000fea000383ffff */
.L_x_37:
[----:B----4-:R-:W-:-:S07]  /*b6f0*/  MOV R0, UR5 ;  /* 0x0000000500007c02 */ /* 0x010fce0008000f00 */
.L_x_141:
[----:B-1----:R1:W2:Y:S02]  /*b700*/  SYNCS.PHASECHK.TRANS64.TRYWAIT P0, [R0+URZ], R3 ;  /* 0x00000003000075a7 */ /* 0x0022a400080011ff */
[----:B--2---:R-:W-:Y:S05]  /*b710*/  @!P0 NANOSLEEP.SYNCS 0x989680 ;  /* 0x009896800000895d */ /* 0x004fea0003900000 */
[----:B------:R-:W2:Y:S02]  /*b720*/  @!P0 SYNCS.PHASECHK.TRANS64 P0, [R0+URZ], R3 ;  /* 0x00000003000085a7 */ /* 0x000ea400080010ff */
[----:B--2---:R-:W-:Y:S05]  /*b730*/  @!P0 BRA `(.L_x_141) ;  /* 0xfffffffc00f08947 */ /* 0x004fea000383ffff */
[----:B------:R-:W-:Y:S05]  /*b740*/  BRA `(.L_x_142) ;  /* 0xffffff6c00447947 */ /* 0x000fea000383ffff */
.L_x_38:
[----:B----4-:R-:W-:-:S07]  /*b750*/  MOV R0, UR5 ;  /* 0x0000000500007c02 */ /* 0x010fce0008000f00 */
.L_x_143:
[----:B-1----:R1:W2:Y:S02]  /*b760*/  SYNCS.PHASECHK.TRANS64.TRYWAIT P0, [R0+URZ], R3 ;  /* 0x00000003000075a7 */ /* 0x0022a400080011ff */
[----:B--2---:R-:W-:Y:S05]  /*b770*/  @!P0 NANOSLEEP.SYNCS 0x989680 ;  /* 0x009896800000895d */ /* 0x004fea0003900000 */
[----:B------:R-:W2:Y:S02]  /*b780*/  @!P0 SYNCS.PHASECHK.TRANS64 P0, [R0+URZ], R3 ;  /* 0x00000003000085a7 */ /* 0x000ea400080010ff */
[----:B--2---:R-:W-:Y:S05]  /*b790*/  @!P0 BRA `(.L_x_143) ;  /* 0xfffffffc00f08947 */ /* 0x004fea000383ffff */
[----:B------:R-:W-:Y:S05]  /*b7a0*/  BRA `(.L_x_144) ;  /* 0xffffff6c00507947 */ /* 0x000fea000383ffff */
.L_x_39:
[----:B----4-:R-:W-:-:S07]  /*b7b0*/  MOV R0, UR5 ;  /* 0x0000000500007c02 */ /* 0x010fce0008000f00 */
.L_x_145:
[----:B-1----:R1:W2:Y:S02]  /*b7c0*/  SYNCS.PHASECHK.TRANS64.TRYWAIT P0, [R0+URZ], R3 ;  /* 0x00000003000075a7 */ /* 0x0022a400080011ff */
[----:B--2---:R-:W-:Y:S05]  /*b7d0*/  @!P0 NANOSLEEP.SYNCS 0x989680 ;  /* 0x009896800000895d */ /* 0x004fea0003900000 */
[----:B------:R-:W2:Y:S02]  /*b7e0*/  @!P0 SYNCS.PHASECHK.TRANS64 P0, [R0+URZ], R3 ;  /* 0x00000003000085a7 */ /* 0x000ea400080010ff */
[----:B--2---:R-:W-:Y:S05]  /*b7f0*/  @!P0 BRA `(.L_x_145) ;  /* 0xfffffffc00f08947 */ /* 0x004fea000383ffff */
[----:B------:R-:W-:Y:S05]  /*b800*/  BRA `(.L_x_146) ;  /* 0xffffff6c005c7947 */ /* 0x000fea000383ffff */
.L_x_40:
[----:B----4-:R-:W-:-:S07]  /*b810*/  MOV R0, UR5 ;  /* 0x0000000500007c02 */ /* 0x010fce0008000f00 */
.L_x_147:
[----:B-1----:R1:W2:Y:S02]  /*b820*/  SYNCS.PHASECHK.TRANS64.TRYWAIT P0, [R0+URZ], R3 ;  /* 0x00000003000075a7 */ /* 0x0022a400080011ff */
[----:B--2---:R-:W-:Y:S05]  /*b830*/  @!P0 NANOSLEEP.SYNCS 0x989680 ;  /* 0x009896800000895d */ /* 0x004fea0003900000 */
[----:B------:R-:W2:Y:S02]  /*b840*/  @!P0 SYNCS.PHASECHK.TRANS64 P0, [R0+URZ], R3 ;  /* 0x00000003000085a7 */ /* 0x000ea400080010ff */
[----:B--2---:R-:W-:Y:S05]  /*b850*/  @!P0 BRA `(.L_x_147) ;  /* 0xfffffffc00f08947 */ /* 0x004fea000383ffff */
[----:B------:R-:W-:Y:S05]  /*b860*/  BRA `(.L_x_148) ;  /* 0xffffff6c00687947 */ /* 0x000fea000383ffff */
.L_x_41:
[----:B----4-:R-:W-:-:S07]  /*b870*/  MOV R0, UR5 ;  /* 0x0000000500007c02 */ /* 0x010fce0008000f00 */
.L_x_149:
[----:B-1----:R1:W2:Y:S02]  /*b880*/  SYNCS.PHASECHK.TRANS64.TRYWAIT P0, [R0+URZ], R3 ;  /* 0x00000003000075a7 */ /* 0x0022a400080011ff */
[----:B--2---:R-:W-:Y:S05]  /*b890*/  @!P0 NANOSLEEP.SYNCS 0x989680 ;  /* 0x009896800000895d */ /* 0x004fea0003900000 */
[----:B------:R-:W2:Y:S02]  /*b8a0*/  @!P0 SYNCS.PHASECHK.TRANS64 P0, [R0+URZ], R3 ;  /* 0x00000003000085a7 */ /* 0x000ea400080010ff */
[----:B--2---:R-:W-:Y:S05]  /*b8b0*/  @!P0 BRA `(.L_x_149) ;  /* 0xfffffffc00f08947 */ /* 0x004fea000383ffff */
[----:B------:R-:W-:Y:S05]  /*b8c0*/  BRA `(.L_x_150) ;  /* 0xffffff6c00747947 */ /* 0x000fea000383ffff */
.L_x_42:
[----:B----4-:R-:W-:-:S07]  /*b8d0*/  MOV R0, UR5 ;  /* 0x0000000500007c02 */ /* 0x010fce0008000f00 */
.L_x_151:
[----:B-1----:R1:W2:Y:S02]  /*b8e0*/  SYNCS.PHASECHK.TRANS64.TRYWAIT P0, [R0+URZ], R3 ;  /* 0x00000003000075a7 */ /* 0x0022a400080011ff */
[----:B--2---:R-:W-:Y:S05]  /*b8f0*/  @!P0 NANOSLEEP.SYNCS 0x989680 ;  /* 0x009896800000895d */ /* 0x004fea0003900000 */
[----:B------:R-:W2:Y:S02]  /*b900*/  @!P0 SYNCS.PHASECHK.TRANS64 P0, [R0+URZ], R3 ;  /* 0x00000003000085a7 */ /* 0x000ea400080010ff */
[----:B--2---:R-:W-:Y:S05]  /*b910*/  @!P0 BRA `(.L_x_151) ;  /* 0xfffffffc00f08947 */ /* 0x004fea000383ffff */
[----:B------:R-:W-:Y:S05]  /*b920*/  BRA `(.L_x_152) ;  /* 0xffffff6c00807947 */ /* 0x000fea000383ffff */
.L_x_43:
[----:B----4-:R-:W-:-:S07]  /*b930*/  MOV R0, UR5 ;  /* 0x0000000500007c02 */ /* 0x010fce0008000f00 */
.L_x_153:
[----:B-1----:R1:W2:Y:S02]  /*b940*/  SYNCS.PHASECHK.TRANS64.TRYWAIT P0, [R0+URZ], R3 ;  /* 0x00000003000075a7 */ /* 0x0022a400080011ff */
[----:B--2---:R-:W-:Y:S05]  /*b950*/  @!P0 NANOSLEEP.SYNCS 0x989680 ;  /* 0x009896800000895d */ /* 0x004fea0003900000 */
[----:B------:R-:W2:Y:S02]  /*b960*/  @!P0 SYNCS.PHASECHK.TRANS64 P0, [R0+URZ], R3 ;  /* 0x00000003000085a7 */ /* 0x000ea400080010ff */
[----:B--2---:R-:W-:Y:S05]  /*b970*/  @!P0 BRA `(.L_x_153) ;  /* 0xfffffffc00f08947 */ /* 0x004fea000383ffff */
[----:B------:R-:W-:Y:S05]  /*b980*/  BRA `(.L_x_154) ;  /* 0xffffff6c008c7947 */ /* 0x000fea000383ffff */
.L_x_44:
[----:B----4-:R-:W-:-:S07]  /*b990*/  MOV R0, UR5 ;  /* 0x0000000500007c02 */ /* 0x010fce0008000f00 */
.L_x_155:
[----:B-1----:R1:W2:Y:S02]  /*b9a0*/  SYNCS.PHASECHK.TRANS64.TRYWAIT P0, [R0+URZ], R3 ;  /* 0x00000003000075a7 */ /* 0x0022a400080011ff */
[----:B--2---:R-:W-:Y:S05]  /*b9b0*/  @!P0 NANOSLEEP.SYNCS 0x989680 ;  /* 0x009896800000895d */ /* 0x004fea0003900000 */
[----:B------:R-:W2:Y:S02]  /*b9c0*/  @!P0 SYNCS.PHASECHK.TRANS64 P0, [R0+URZ], R3 ;  /* 0x00000003000085a7 */ /* 0x000ea400080010ff */
[----:B--2---:R-:W-:Y:S05]  /*b9d0*/  @!P0 BRA `(.L_x_155) ;  /* 0xfffffffc00f08947 */ /* 0x004fea000383ffff */
[----:B------:R-:W-:Y:S05]  /*b9e0*/  BRA `(.L_x_156) ;  /* 0xffffff6c00987947 */ /* 0x000fea000383ffff */
.L_x_45:
[----:B----4-:R-:W-:-:S07]  /*b9f0*/  MOV R0, UR5 ;  /* 0x0000000500007c02 */ /* 0x010fce0008000f00 */
.L_x_157:
[----:B-1----:R1:W2:Y:S02]  /*ba00*/  SYNCS.PHASECHK.TRANS64.TRYWAIT P0, [R0+URZ], R3 ;  /* 0x00000003000075a7 */ /* 0x0022a400080011ff */
[----:B--2---:R-:W-:Y:S05]  /*ba10*/  @!P0 NANOSLEEP.SYNCS 0x989680 ;  /* 0x009896800000895d */ /* 0x004fea0003900000 */
[----:B------:R-:W2:Y:S02]  /*ba20*/  @!P0 SYNCS.PHASECHK.TRANS64 P0, [R0+URZ], R3 ;  /* 0x00000003000085a7 */ /* 0x000ea400080010ff */
[----:B--2---:R-:W-:Y:S05]  /*ba30*/  @!P0 BRA `(.L_x_157) ;  /* 0xfffffffc00f08947 */ /* 0x004fea000383ffff */
[----:B------:R-:W-:Y:S05]  /*ba40*/  BRA `(.L_x_158) ;  /* 0xffffff6c00a47947 */ /* 0x000fea000383ffff */
.L_x_46:
[----:B----4-:R-:W-:-:S07]  /*ba50*/  MOV R0, UR5 ;  /* 0x0000000500007c02 */ /* 0x010fce0008000f00 */
.L_x_159:
[----:B-1----:R1:W2:Y:S02]  /*ba60*/  SYNCS.PHASECHK.TRANS64.TRYWAIT P0, [R0+URZ], R3 ;  /* 0x00000003000075a7 */ /* 0x0022a400080011ff */
[----:B--2---:R-:W-:Y:S05]  /*ba70*/  @!P0 NANOSLEEP.SYNCS 0x989680 ;  /* 0x009896800000895d */ /* 0x004fea0003900000 */
[----:B------:R-:W2:Y:S02]  /*ba80*/  @!P0 SYNCS.PHASECHK.TRANS64 P0, [R0+URZ], R3 ;  /* 0x00000003000085a7 */ /* 0x000ea400080010ff */
[----:B--2---:R-:W-:Y:S05]  /*ba90*/  @!P0 BRA `(.L_x_159) ;  /* 0xfffffffc00f08947 */ /* 0x004fea000383ffff */
[----:B------:R-:W-:Y:S05]  /*baa0*/  BRA `(.L_x_160) ;  /* 0xffffff6c00b07947 */ /* 0x000fea000383ffff */
.L_x_47:
[----:B----4-:R-:W-:-:S07]  /*bab0*/  MOV R0, UR5 ;  /* 0x0000000500007c02 */ /* 0x010fce0008000f00 */
.L_x_161:
[----:B-1----:R1:W2:Y:S02]  /*bac0*/  SYNCS.PHASECHK.TRANS64.TRYWAIT P0, [R0+URZ], R3 ;  /* 0x00000003000075a7 */ /* 0x0022a400080011ff */
[----:B--2---:R-:W-:Y:S05]  /*bad0*/  @!P0 NANOSLEEP.SYNCS 0x989680 ;  /* 0x009896800000895d */ /* 0x004fea0003900000 */
[----:B------:R-:W2:Y:S02]  /*bae0*/  @!P0 SYNCS.PHASECHK.TRANS64 P0, [R0+URZ], R3 ;  /* 0x00000003000085a7 */ /* 0x000ea400080010ff */
[----:B--2---:R-:W-:Y:S05]  /*baf0*/  @!P0 BRA `(.L_x_161) ;  /* 0xfffffffc00f08947 */ /* 0x004fea000383ffff */
[----:B------:R-:W-:Y:S05]  /*bb00*/  BRA `(.L_x_162) ;  /* 0xffffff6c00bc7947 */ /* 0x000fea000383ffff */
.L_x_48:
[----:B----4-:R-:W-:-:S07]  /*bb10*/  MOV R0, UR5 ;  /* 0x0000000500007c02 */ /* 0x010fce0008000f00 */
.L_x_163:
[----:B-1----:R1:W2:Y:S02]  /*bb20*/  SYNCS.PHASECHK.TRANS64.TRYWAIT P0, [R0+URZ], R3 ;  /* 0x00000003000075a7 */ /* 0x0022a400080011ff */
[----:B--2---:R-:W-:Y:S05]  /*bb30*/  @!P0 NANOSLEEP.SYNCS 0x989680 ;  /* 0x009896800000895d */ /* 0x004fea0003900000 */
[----:B------:R-:W2:Y:S02]  /*bb40*/  @!P0 SYNCS.PHASECHK.TRANS64 P0, [R0+URZ], R3 ;  /* 0x00000003000085a7 */ /* 0x000ea400080010ff */
[----:B--2---:R-:W-:Y:S05]  /*bb50*/  @!P0 BRA `(.L_x_163) ;  /* 0xfffffffc00f08947 */ /* 0x004fea000383ffff */
[----:B------:R-:W-:Y:S05]  /*bb60*/  BRA `(.L_x_164) ;  /* 0xffffff6c00c87947 */ /* 0x000fea000383ffff */
.L_x_49:
[----:B----4-:R-:W-:-:S07]  /*bb70*/  MOV R0, UR5 ;  /* 0x0000000500007c02 */ /* 0x010fce0008000f00 */
.L_x_165:
[----:B-1----:R1:W2:Y:S02]  /*bb80*/  SYNCS.PHASECHK.TRANS64.TRYWAIT P0, [R0+URZ], R3 ;  /* 0x00000003000075a7 */ /* 0x0022a400080011ff */
[----:B--2---:R-:W-:Y:S05]  /*bb90*/  @!P0 NANOSLEEP.SYNCS 0x989680 ;  /* 0x009896800000895d */ /* 0x004fea0003900000 */
[----:B------:R-:W2:Y:S02]  /*bba0*/  @!P0 SYNCS.PHASECHK.TRANS64 P0, [R0+URZ], R3 ;  /* 0x00000003000085a7 */ /* 0x000ea400080010ff */
[----:B--2---:R-:W-:Y:S05]  /*bbb0*/  @!P0 BRA `(.L_x_165) ;  /* 0xfffffffc00f08947 */ /* 0x004fea000383ffff */
[----:B------:R-:W-:Y:S05]  /*bbc0*/  BRA `(.L_x_166) ;  /* 0xffffff6c00d47947 */ /* 0x000fea000383ffff */
.L_x_52:
[----:B-1----:R1:W2:Y:S02]  /*bbd0*/  SYNCS.PHASECHK.TRANS64.TRYWAIT P0, [R0+URZ+0x170], R5 ;  /* 0x00017005000075a7 */ /* 0x0022a400080011ff */
[----:B--2---:R-:W-:Y:S05]  /*bbe0*/  @!P0 NANOSLEEP.SYNCS 0x989680 ;  /* 0x009896800000895d */ /* 0x004fea0003900000 */
[----:B------:R-:W2:Y:S02]  /*bbf0*/  @!P0 SYNCS.PHASECHK.TRANS64 P0, [R0+URZ+0x170], R5 ;  /* 0x00017005000085a7 */ /* 0x000ea400080010ff */
[----:B--2---:R-:W-:Y:S05]  /*bc00*/  @!P0 BRA `(.L_x_52) ;  /* 0xfffffffc00f08947 */ /* 0x004fea000383ffff */
[----:B------:R-:W-:Y:S05]  /*bc10*/  BRA `(.L_x_167) ;  /* 0xffffff7000307947 */ /* 0x000fea000383ffff */
.L_x_53:
[----:B------:R-:W-:-:S07]  /*bc20*/  MOV R0, UR5 ;  /* 0x0000000500007c02 */ /* 0x000fce0008000f00 */
.L_x_168:
[----:B-1----:R1:W2:Y:S02]  /*bc30*/  SYNCS.PHASECHK.TRANS64.TRYWAIT P0, [R0+URZ+0x140], R5 ;  /* 0x00014005000075a7 */ /* 0x0022a400080011ff */
[----:B--2---:R-:W-:Y:S05]  /*bc40*/  @!P0 NANOSLEEP.SYNCS 0x989680 ;  /* 0x009896800000895d */ /* 0x004fea0003900000 */
[----:B------:R-:W2:Y:S02]  /*bc50*/  @!P0 SYNCS.PHASECHK.TRANS64 P0, [R0+URZ+0x140], R5 ;  /* 0x00014005000085a7 */ /* 0x000ea400080010ff */
[----:B--2---:R-:W-:Y:S05]  /*bc60*/  @!P0 BRA `(.L_x_168) ;  /* 0xfffffffc00f08947 */ /* 0x004fea000383ffff */
[----:B------:R-:W-:Y:S05]  /*bc70*/  BRA `(.L_x_169) ;  /* 0xffffff7000407947 */ /* 0x000fea000383ffff */
.L_x_54:
[----:B-1----:R1:W2:Y:S02]  /*bc80*/  SYNCS.PHASECHK.TRANS64.TRYWAIT P1, [R0+URZ+0x130], R5 ;  /* 0x00013005000075a7 */ /* 0x0022a400080211ff */
[----:B--2---:R-:W-:Y:S05]  /*bc90*/  @!P1 NANOSLEEP.SYNCS 0x989680 ;  /* 0x009896800000995d */ /* 0x004fea0003900000 */
[----:B------:R-:W2:Y:S02]  /*bca0*/  @!P1 SYNCS.PHASECHK.TRANS64 P1, [R0+URZ+0x130], R5 ;  /* 0x00013005000095a7 */ /* 0x000ea400080210ff */
[----:B--2---:R-:W-:Y:S05]  /*bcb0*/  @!P1 BRA `(.L_x_54) ;  /* 0xfffffffc00f09947 */ /* 0x004fea000383ffff */
[----:B------:R-:W-:Y:S05]  /*bcc0*/  BRA `(.L_x_170) ;  /* 0xffffff7000707947 */ /* 0x000fea000383ffff */
.L_x_57:
[----:B------:R-:W-:-:S07]  /*bcd0*/  MOV R0, UR5 ;  /* 0x0000000500007c02 */ /* 0x000fce0008000f00 */
.L_x_171:
[----:B-1----:R1:W2:Y:S02]  /*bce0*/  SYNCS.PHASECHK.TRANS64.TRYWAIT P0, [R0+URZ+0x140], R3 ;  /* 0x00014003000075a7 */ /* 0x0022a400080011ff */
[----:B--2---:R-:W-:Y:S05]  /*bcf0*/  @!P0 NANOSLEEP.SYNCS 0x989680 ;  /* 0x009896800000895d */ /* 0x004fea0003900000 */
[----:B------:R-:W2:Y:S02]  /*bd00*/  @!P0 SYNCS.PHASECHK.TRANS64 P0, [R0+URZ+0x140], R3 ;  /* 0x00014003000085a7 */ /* 0x000ea400080010ff */
[----:B--2---:R-:W-:Y:S05]  /*bd10*/  @!P0 BRA `(.L_x_171) ;  /* 0xfffffffc00f08947 */ /* 0x004fea000383ffff */
[----:B------:R-:W-:Y:S05]  /*bd20*/  BRA `(.L_x_56) ;  /* 0xffffff7000c47947 */ /* 0x000fea000383ffff */
.L_x_64:
[----:B-1----:R1:W2:Y:S02]  /*bd30*/  SYNCS.PHASECHK.TRANS64.TRYWAIT P1, [R0+URZ+0x130], R5 ;  /* 0x00013005000075a7 */ /* 0x0022a400080211ff */
[----:B--2---:R-:W-:Y:S05]  /*bd40*/  @!P1 NANOSLEEP.SYNCS 0x989680 ;  /* 0x009896800000995d */ /* 0x004fea0003900000 */
[----:B------:R-:W2:Y:S02]  /*bd50*/  @!P1 SYNCS.PHASECHK.TRANS64 P1, [R0+URZ+0x130], R5 ;  /* 0x00013005000095a7 */ /* 0x000ea400080210ff */
[----:B--2---:R-:W-:Y:S05]  /*bd60*/  @!P1 BRA `(.L_x_64) ;  /* 0xfffffffc00f09947 */ /* 0x004fea000383ffff */
[----:B------:R-:W-:Y:S05]  /*bd70*/  BRA `(.L_x_172) ;  /* 0xffffff7800187947 */ /* 0x000fea000383ffff */
.L_x_65:
[----:B------:R-:W-:-:S07]  /*bd80*/  MOV R3, UR9 ;  /* 0x0000000900037c02 */ /* 0x000fce0008000f00 */
.L_x_173:
[----:B-1----:R1:W2:Y:S02]  /*bd90*/  SYNCS.PHASECHK.TRANS64.TRYWAIT P0, [R3+URZ+0x160], R0 ;  /* 0x00016000030075a7 */ /* 0x0022a400080011ff */
[----:B--2---:R-:W-:Y:S05]  /*bda0*/  @!P0 NANOSLEEP.SYNCS 0x989680 ;  /* 0x009896800000895d */ /* 0x004fea0003900000 */
[----:B------:R-:W2:Y:S02]  /*bdb0*/  @!P0 SYNCS.PHASECHK.TRANS64 P0, [R3+URZ+0x160], R0 ;  /* 0x00016000030085a7 */ /* 0x000ea400080010ff */
[----:B--2---:R-:W-:Y:S05]  /*bdc0*/  @!P0 BRA `(.L_x_173) ;  /* 0xfffffffc00f08947 */ /* 0x004fea000383ffff */
[----:B------:R-:W-:Y:S05]  /*bdd0*/  BRA `(.L_x_174) ;  /* 0xffffff78004c7947 */ /* 0x000fea000383ffff */
.L_x_68:
[----:B------:R-:W-:Y:S07]  /*bde0*/  MOV R0, UR7 ;  /* 0x0000000700007c02 */ /* 0x000fee0008000f00 */
.L_x_175:
[----:B-1----:R1:W2:Y:S02]  /*bdf0*/  SYNCS.PHASECHK.TRANS64.TRYWAIT P0, [R0+URZ], R3 ;  /* 0x00000003000075a7 */ /* 0x0022a400080011ff */
[----:B--2---:R-:W-:Y:S05]  /*be00*/  @!P0 NANOSLEEP.SYNCS 0x989680 ;  /* 0x009896800000895d */ /* 0x004fea0003900000 */
[----:B------:R-:W2:Y:S02]  /*be10*/  @!P0 SYNCS.PHASECHK.TRANS64 P0, [R0+URZ], R3 ;  /* 0x00000003000085a7 */ /* 0x000ea400080010ff */
[----:B--2---:R-:W-:Y:S05]  /*be20*/  @!P0 BRA `(.L_x_175) ;  /* 0xfffffffc00f08947 */ /* 0x004fea000383ffff */
[----:B------:R-:W-:Y:S05]  /*be30*/  BRA `(.L_x_67) ;  /* 0xffffff78006c7947 */ /* 0x000fea000383ffff */
.L_x_71:
[----:B------:R-:W-:-:S07]  /*be40*/  MOV R0, UR5 ;  /* 0x0000000500007c02 */ /* 0x000fce0008000f00 */
.L_x_176:
[----:B--2---:R2:W3:Y:S02]  /*be50*/  SYNCS.PHASECHK.TRANS64.TRYWAIT P0, [R0+URZ], R3 ;  /* 0x00000003000075a7 */ /* 0x0044e400080011ff */
[----:B---3--:R-:W-:Y:S05]  /*be60*/  @!P0 NANOSLEEP.SYNCS 0x989680 ;  /* 0x009896800000895d */ /* 0x008fea0003900000 */
[----:B------:R-:W3:Y:S02]  /*be70*/  @!P0 SYNCS.PHASECHK.TRANS64 P0, [R0+URZ], R3 ;  /* 0x00000003000085a7 */ /* 0x000ee400080010ff */
[----:B---3--:R-:W-:Y:S05]  /*be80*/  @!P0 BRA `(.L_x_176) ;  /* 0xfffffffc00f08947 */ /* 0x008fea000383ffff */
[----:B------:R-:W-:Y:S05]  /*be90*/  BRA `(.L_x_177) ;  /* 0xffffff7c00107947 */ /* 0x000fea000383ffff */
.L_x_72:
[----:B------:R-:W-:-:S07]  /*bea0*/  MOV R0, UR7 ;  /* 0x0000000700007c02 */ /* 0x000fce0008000f00 */
.L_x_178:
[----:B--2---:R2:W3:Y:S02]  /*beb0*/  SYNCS.PHASECHK.TRANS64.TRYWAIT P0, [R0+URZ], R3 ;  /* 0x00000003000075a7 */ /* 0x0044e400080011ff */
[----:B---3--:R-:W-:Y:S05]  /*bec0*/  @!P0 NANOSLEEP.SYNCS 0x989680 ;  /* 0x009896800000895d */ /* 0x008fea0003900000 */
[----:B------:R-:W3:Y:S02]  /*bed0*/  @!P0 SYNCS.PHASECHK.TRANS64 P0, [R0+URZ], R3 ;  /* 0x00000003000085a7 */ /* 0x000ee400080010ff */
[----:B---3--:R-:W-:Y:S05]  /*bee0*/  @!P0 BRA `(.L_x_178) ;  /* 0xfffffffc00f08947 */ /* 0x008fea000383ffff */
[----:B------:R-:W-:Y:S05]  /*bef0*/  BRA `(.L_x_179) ;  /* 0xffffff7c001c7947 */ /* 0x000fea000383ffff */
.L_x_77:
[----:B--2---:R2:W3:Y:S02]  /*bf00*/  SYNCS.PHASECHK.TRANS64.TRYWAIT P0, [R0+URZ+0x130], R3 ;  /* 0x00013003000075a7 */ /* 0x0044e400080011ff */
[----:B---3--:R-:W-:Y:S05]  /*bf10*/  @!P0 NANOSLEEP.SYNCS 0x989680 ;  /* 0x009896800000895d */ /* 0x008fea0003900000 */
[----:B------:R-:W3:Y:S02]  /*bf20*/  @!P0 SYNCS.PHASECHK.TRANS64 P0, [R0+URZ+0x130], R3 ;  /* 0x00013003000085a7 */ /* 0x000ee400080010ff */
[----:B---3--:R-:W-:Y:S05]  /*bf30*/  @!P0 BRA `(.L_x_77) ;  /* 0xfffffffc00f08947 */ /* 0x008fea000383ffff */
[----:B------:R-:W-:Y:S05]  /*bf40*/  BRA `(.L_x_180) ;  /* 0xffffff8000287947 */ /* 0x000fea000383ffff */
.L_x_80:
[----:B------:R-:W-:Y:S07]  /*bf50*/  MOV R0, UR7 ;  /* 0x0000000700007c02 */ /* 0x000fee0008000f00 */
.L_x_181:
[----:B--2---:R2:W3:Y:S02]  /*bf60*/  SYNCS.PHASECHK.TRANS64.TRYWAIT P0, [R0+URZ+0x128], R3 ;  /* 0x00012803000075a7 */ /* 0x0044e400080011ff */
[----:B---3--:R-:W-:Y:S05]  /*bf70*/  @!P0 NANOSLEEP.SYNCS 0x989680 ;  /* 0x009896800000895d */ /* 0x008fea0003900000 */
[----:B------:R-:W3:Y:S02]  /*bf80*/  @!P0 SYNCS.PHASECHK.TRANS64 P0, [R0+URZ+0x128], R3 ;  /* 0x00012803000085a7 */ /* 0x000ee400080010ff */
[----:B---3--:R-:W-:Y:S05]  /*bf90*/  @!P0 BRA `(.L_x_181) ;  /* 0xfffffffc00f08947 */ /* 0x008fea000383ffff */
[----:B------:R-:W-:Y:S05]  /*bfa0*/  BRA `(.L_x_79) ;  /* 0xffffff8400087947 */ /* 0x000fea000383ffff */
.L_x_83:
[----:B------:R-:W-:Y:S07]  /*bfb0*/  MOV R3, UR7 ;  /* 0x0000000700037c02 */ /* 0x000fee0008000f00 */
.L_x_182:
[----:B-1----:R1:W2:Y:S02]  /*bfc0*/  SYNCS.PHASECHK.TRANS64.TRYWAIT P0, [R3+URZ+0x100], R12 ;  /* 0x0001000c030075a7 */ /* 0x0022a400080011ff */
[----:B--2---:R-:W-:Y:S05]  /*bfd0*/  @!P0 NANOSLEEP.SYNCS 0x989680 ;  /* 0x009896800000895d */ /* 0x004fea0003900000 */
[----:B------:R-:W2:Y:S02]  /*bfe0*/  @!P0 SYNCS.PHASECHK.TRANS64 P0, [R3+URZ+0x100], R12 ;  /* 0x0001000c030085a7 */ /* 0x000ea400080010ff */
[----:B--2---:R-:W-:Y:S05]  /*bff0*/  @!P0 BRA `(.L_x_182) ;  /* 0xfffffffc00f08947 */ /* 0x004fea000383ffff */
[----:B------:R-:W-:Y:S05]  /*c000*/  BRA `(.L_x_183) ;  /* 0xffffff8400807947 */ /* 0x000fea000383ffff */
.L_x_84:
[----:B-1----:R-:W-:Y:S07]  /*c010*/  MOV R3, UR7 ;  /* 0x0000000700037c02 */ /* 0x002fee0008000f00 */
.L_x_184:
[----:B-1----:R1:W2:Y:S02]  /*c020*/  SYNCS.PHASECHK.TRANS64.TRYWAIT P0, [R3+URZ+0x108], R12 ;  /* 0x0001080c030075a7 */ /* 0x0022a400080011ff */
[----:B--2---:R-:W-:Y:S05]  /*c030*/  @!P0 NANOSLEEP.SYNCS 0x989680 ;  /* 0x009896800000895d */ /* 0x004fea0003900000 */
[----:B------:R-:W2:Y:S02]  /*c040*/  @!P0 SYNCS.PHASECHK.TRANS64 P0, [R3+URZ+0x108], R12 ;  /* 0x0001080c030085a7 */ /* 0x000ea400080010ff */
[----:B--2---:R-:W-:Y:S05]  /*c050*/  @!P0 BRA `(.L_x_184) ;  /* 0xfffffffc00f08947 */ /* 0x004fea000383ffff */
[----:B------:R-:W-:Y:S05]  /*c060*/  BRA `(.L_x_185) ;  /* 0xffffff8400bc7947 */ /* 0x000fea000383ffff */
.L_x_85:
[----:B-1----:R-:W-:Y:S07]  /*c070*/  MOV R3, UR7 ;  /* 0x0000000700037c02 */ /* 0x002fee0008000f00 */
.L_x_186:
[----:B-1----:R1:W2:Y:S02]  /*c080*/  SYNCS.PHASECHK.TRANS64.TRYWAIT P0, [R3+URZ+0x110], R12 ;  /* 0x0001100c030075a7 */ /* 0x0022a400080011ff */
[----:B--2---:R-:W-:Y:S05]  /*c090*/  @!P0 NANOSLEEP.SYNCS 0x989680 ;  /* 0x009896800000895d */ /* 0x004fea0003900000 */
[----:B------:R-:W2:Y:S02]  /*c0a0*/  @!P0 SYNCS.PHASECHK.TRANS64 P0, [R3+URZ+0x110], R12 ;  /* 0x0001100c030085a7 */ /* 0x000ea400080010ff */
[----:B--2---:R-:W-:Y:S05]  /*c0b0*/  @!P0 BRA `(.L_x_186) ;  /* 0xfffffffc00f08947 */ /* 0x004fea000383ffff */
[----:B------:R-:W-:Y:S05]  /*c0c0*/  BRA `(.L_x_187) ;  /* 0xffffff8800047947 */ /* 0x000fea000383ffff */
.L_x_86:
[----:B------:R-:W-:Y:S07]  /*c0d0*/  MOV R3, UR7 ;  /* 0x0000000700037c02 */ /* 0x000fee0008000f00 */
.L_x_188:
[----:B-1----:R1:W2:Y:S02]  /*c0e0*/  SYNCS.PHASECHK.TRANS64.TRYWAIT P0, [R3+URZ+0x118], R12 ;  /* 0x0001180c030075a7 */ /* 0x0022a400080011ff */
[----:B--2---:R-:W-:Y:S05]  /*c0f0*/  @!P0 NANOSLEEP.SYNCS 0x989680 ;  /* 0x009896800000895d */ /* 0x004fea0003900000 */
[----:B------:R-:W2:Y:S02]  /*c100*/  @!P0 SYNCS.PHASECHK.TRANS64 P0, [R3+URZ+0x118], R12 ;  /* 0x0001180c030085a7 */ /* 0x000ea400080010ff */
[----:B--2---:R-:W-:Y:S05]  /*c110*/  @!P0 BRA `(.L_x_188) ;  /* 0xfffffffc00f08947 */ /* 0x004fea000383ffff */
[----:B------:R-:W-:Y:S05]  /*c120*/  BRA `(.L_x_189) ;  /* 0xffffff88008c7947 */ /* 0x000fea000383ffff */
.L_x_88:
[----:B------:R-:W-:-:S07]  /*c130*/  MOV R0, UR7 ;  /* 0x0000000700007c02 */ /* 0x000fce0008000f00 */
.L_x_190:
[----:B-1----:R1:W3:Y:S02]  /*c140*/  SYNCS.PHASECHK.TRANS64.TRYWAIT P0, [R0+URZ+0x100], R3 ;  /* 0x00010003000075a7 */ /* 0x0022e400080011ff */
[----:B---3--:R-:W-:Y:S05]  /*c150*/  @!P0 NANOSLEEP.SYNCS 0x989680 ;  /* 0x009896800000895d */ /* 0x008fea0003900000 */
[----:B------:R-:W3:Y:S02]  /*c160*/  @!P0 SYNCS.PHASECHK.TRANS64 P0, [R0+URZ+0x100], R3 ;  /* 0x00010003000085a7 */ /* 0x000ee400080010ff */
[----:B---3--:R-:W-:Y:S05]  /*c170*/  @!P0 BRA `(.L_x_190) ;  /* 0xfffffffc00f08947 */ /* 0x008fea000383ffff */
[----:B------:R-:W-:Y:S05]  /*c180*/  BRA `(.L_x_191) ;  /* 0xffffff8800fc7947 */ /* 0x000fea000383ffff */
.L_x_89:
[----:B-1----:R-:W-:-:S07]  /*c190*/  MOV R0, UR7 ;  /* 0x0000000700007c02 */ /* 0x002fce0008000f00 */
.L_x_192:
[----:B-1----:R1:W3:Y:S02]  /*c1a0*/  SYNCS.PHASECHK.TRANS64.TRYWAIT P0, [R0+URZ+0x108], R3 ;  /* 0x00010803000075a7 */ /* 0x0022e400080011ff */
[----:B---3--:R-:W-:Y:S05]  /*c1b0*/  @!P0 NANOSLEEP.SYNCS 0x989680 ;  /* 0x009896800000895d */ /* 0x008fea0003900000 */
[----:B------:R-:W3:Y:S02]  /*c1c0*/  @!P0 SYNCS.PHASECHK.TRANS64 P0, [R0+URZ+0x108], R3 ;  /* 0x00010803000085a7 */ /* 0x000ee400080010ff */
[----:B---3--:R-:W-:Y:S05]  /*c1d0*/  @!P0 BRA `(.L_x_192) ;  /* 0xfffffffc00f08947 */ /* 0x008fea000383ffff */
[----:B------:R-:W-:Y:S05]  /*c1e0*/  BRA `(.L_x_193) ;  /* 0xffffff8800ec7947 */ /* 0x000fea000383ffff */
.L_x_90:
[----:B-1----:R-:W-:-:S07]  /*c1f0*/  MOV R0, UR7 ;  /* 0x0000000700007c02 */ /* 0x002fce0008000f00 */
.L_x_194:
[----:B-1----:R1:W3:Y:S02]  /*c200*/  SYNCS.PHASECHK.TRANS64.TRYWAIT P0, [R0+URZ+0x110], R3 ;  /* 0x00011003000075a7 */ /* 0x0022e400080011ff */
[----:B---3--:R-:W-:Y:S05]  /*c210*/  @!P0 NANOSLEEP.SYNCS 0x989680 ;  /* 0x009896800000895d */ /* 0x008fea0003900000 */
[----:B------:R-:W3:Y:S02]  /*c220*/  @!P0 SYNCS.PHASECHK.TRANS64 P0, [R0+URZ+0x110], R3 ;  /* 0x00011003000085a7 */ /* 0x000ee400080010ff */
[----:B---3--:R-:W-:Y:S05]  /*c230*/  @!P0 BRA `(.L_x_194) ;  /* 0xfffffffc00f08947 */ /* 0x008fea000383ffff */
[----:B------:R-:W-:Y:S05]  /*c240*/  BRA `(.L_x_195) ;  /* 0xffffff8800dc7947 */ /* 0x000fea000383ffff */
.L_x_92:
[----:B--2---:R2:W4:Y:S02]  /*c250*/  SYNCS.PHASECHK.TRANS64.TRYWAIT P0, [R0+URZ+0x130], R3 ;  /* 0x00013003000075a7 */ /* 0x00452400080011ff */
[----:B----4-:R-:W-:Y:S05]  /*c260*/  @!P0 NANOSLEEP.SYNCS 0x989680 ;  /* 0x009896800000895d */ /* 0x010fea0003900000 */
[----:B------:R-:W4:Y:S02]  /*c270*/  @!P0 SYNCS.PHASECHK.TRANS64 P0, [R0+URZ+0x130], R3 ;  /* 0x00013003000085a7 */ /* 0x000f2400080010ff */
[----:B----4-:R-:W-:Y:S05]  /*c280*/  @!P0 BRA `(.L_x_92) ;  /* 0xfffffffc00f08947 */ /* 0x010fea000383ffff */
[----:B------:R-:W-:Y:S05]  /*c290*/  BRA `(.L_x_196) ;  /* 0xffffff8c00a47947 */ /* 0x000fea000383ffff */
.L_x_103:
[----:B-1----:R1:W3:Y:S02]  /*c2a0*/  SYNCS.PHASECHK.TRANS64.TRYWAIT P1, [R3+URZ+0xe0], R0 ;  /* 0x0000e000030075a7 */ /* 0x0022e400080211ff */
[----:B---3--:R-:W-:Y:S05]  /*c2b0*/  @!P1 NANOSLEEP.SYNCS 0x989680 ;  /* 0x009896800000995d */ /* 0x008fea0003900000 */
[----:B------:R-:W3:Y:S02]  /*c2c0*/  @!P1 SYNCS.PHASECHK.TRANS64 P1, [R3+URZ+0xe0], R0 ;  /* 0x0000e000030095a7 */ /* 0x000ee400080210ff */
[----:B---3--:R-:W-:Y:S05]  /*c2d0*/  @!P1 BRA `(.L_x_103) ;  /* 0xfffffffc00f09947 */ /* 0x008fea000383ffff */
[----:B------:R-:W-:Y:S05]  /*c2e0*/  BRA `(.L_x_102) ;  /* 0xffffff9800c87947 */ /* 0x000fea000383ffff */
.L_x_105:
[----:B-1----:R1:W4:Y:S02]  /*c2f0*/  SYNCS.PHASECHK.TRANS64.TRYWAIT P0, [R193+URZ+0x150], R2 ;  /* 0x00015002c10075a7 */ /* 0x00232400080011ff */
[----:B----4-:R-:W-:Y:S05]  /*c300*/  @!P0 NANOSLEEP.SYNCS 0x989680 ;  /* 0x009896800000895d */ /* 0x010fea0003900000 */
[----:B------:R-:W4:Y:S02]  /*c310*/  @!P0 SYNCS.PHASECHK.TRANS64 P0, [R193+URZ+0x150], R2 ;  /* 0x00015002c10085a7 */ /* 0x000f2400080010ff */
[----:B----4-:R-:W-:Y:S05]  /*c320*/  @!P0 BRA `(.L_x_105) ;  /* 0xfffffffc00f08947 */ /* 0x010fea000383ffff */
[----:B------:R-:W-:Y:S05]  /*c330*/  BRA `(.L_x_104) ;  /* 0xffffff9c00247947 */ /* 0x000fea000383ffff */
.L_x_114:
[----:B--2---:R2:W3:Y:S02]  /*c340*/  SYNCS.PHASECHK.TRANS64.TRYWAIT P0, [R204+URZ+0xe0], R3 ;  /* 0x0000e003cc0075a7 */ /* 0x0044e400080011ff */
[----:B---3--:R-:W-:Y:S05]  /*c350*/  @!P0 NANOSLEEP.SYNCS 0x989680 ;  /* 0x009896800000895d */ /* 0x008fea0003900000 */
[----:B------:R-:W3:Y:S02]  /*c360*/  @!P0 SYNCS.PHASECHK.TRANS64 P0, [R204+URZ+0xe0], R3 ;  /* 0x0000e003cc0085a7 */ /* 0x000ee400080010ff */
[----:B---3--:R-:W-:Y:S05]  /*c370*/  @!P0 BRA `(.L_x_114) ;  /* 0xfffffffc00f08947 */ /* 0x008fea000383ffff */
[----:B------:R-:W-:Y:S05]  /*c380*/  BRA `(.L_x_113) ;  /* 0xffffffb000307947 */ /* 0x000fea000383ffff */
.L_x_123:
[----:B--2---:R2:W3:Y:S02]  /*c390*/  SYNCS.PHASECHK.TRANS64.TRYWAIT P0, [R0+URZ+0xe0], R5 ;  /* 0x0000e005000075a7 */ /* 0x0044e400080011ff */
[----:B---3--:R-:W-:Y:S05]  /*c3a0*/  @!P0 NANOSLEEP.SYNCS 0x989680 ;  /* 0x009896800000895d */ /* 0x008fea0003900000 */
[----:B------:R-:W3:Y:S02]  /*c3b0*/  @!P0 SYNCS.PHASECHK.TRANS64 P0, [R0+URZ+0xe0], R5 ;  /* 0x0000e005000085a7 */ /* 0x000ee400080010ff */
[----:B---3--:R-:W-:Y:S05]  /*c3c0*/  @!P0 BRA `(.L_x_123) ;  /* 0xfffffffc00f08947 */ /* 0x008fea000383ffff */
[----:B------:R-:W-:Y:S05]  /*c3d0*/  BRA `(.L_x_122) ;  /* 0xffffffc400887947 */ /* 0x000fea000383ffff */
.L_x_132:
[----:B--2---:R2:W3:Y:S02]  /*c3e0*/  SYNCS.PHASECHK.TRANS64.TRYWAIT P0, [R0+URZ+0xe0], R3 ;  /* 0x0000e003000075a7 */ /* 0x0044e400080011ff */
[----:B---3--:R-:W-:Y:S05]  /*c3f0*/  @!P0 NANOSLEEP.SYNCS 0x989680 ;  /* 0x009896800000895d */ /* 0x008fea0003900000 */
[----:B------:R-:W3:Y:S02]  /*c400*/  @!P0 SYNCS.PHASECHK.TRANS64 P0, [R0+URZ+0xe0], R3 ;  /* 0x0000e003000085a7 */ /* 0x000ee400080010ff */
[----:B---3--:R-:W-:Y:S05]  /*c410*/  @!P0 BRA `(.L_x_132) ;  /* 0xfffffffc00f08947 */ /* 0x008fea000383ffff */
[----:B------:R-:W-:Y:S05]  /*c420*/  BRA `(.L_x_131) ;  /* 0xffffffd800ec7947 */ /* 0x000fea000383ffff */
        .weak           $__internal_0_$__cuda_sm10x_tcgen05_guardrail_trap_col_being_dealloced_not_returned_by_alloc
        .type           $__internal_0_$__cuda_sm10x_tcgen05_guardrail_trap_col_being_dealloced_not_returned_by_alloc,@function
        .size           $__internal_0_$__cuda_sm10x_tcgen05_guardrail_trap_col_being_dealloced_not_returned_by_alloc,($__internal_1_$__cuda_sm10x_tcgen05_guardrail_trap_phase_invalid_during_alloc - $__internal_0_$__cuda_sm10x_tcgen05_guardrail_trap_col_being_dealloced_not_returned_by_alloc)
$__internal_0_$__cuda_sm10x_tcgen05_guardrail_trap_col_being_dealloced_not_returned_by_alloc:
[----:B------:R-:W-:Y:S05]  /*c430*/  BPT.TRAP 0x1 ;  /* 0x000000040000795c */ /* 0x000fea0000300000 */
[----:B------:R-:W-:-:S04]  /*c440*/  HFMA2 R3, -RZ, RZ, 0, 0 ;  /* 0x00000000ff037431 */ /* 0x000fc800000001ff */
[----:B------:R-:W-:Y:S05]  /*c450*/  RET.REL.NODEC R2 `(_ZN7cutlass13device_kernelINS_4gemm6kernel13GemmUniversalIN4cute5tupleIJiiiiEEENS1_10collective13CollectiveMmaINS1_35MainloopSm100TmaUmmaWarpSpecializedILi14ELi2ELi2ENS5_IJNS4_1CILi1EEESB_SB_EEEEENS5_IJNSA_ILi128EEENSA_ILi256EEENSA_ILi32EEEEEENS_12float_e4m3_tENS5_IJSB_llEEESI_NS5_IJlSB_lEEENS4_8TiledMMAINS4_8MMA_AtomIJNS4_10MMA_TraitsINS4_19SM100_MMA_F8F6F4_SSEJSI_SI_fSE_SF_NS4_17integral_constantINS4_4UMMA5MajorELSR_1EEENSP_ISR_LSR_0EEENSP_INSQ_7ScaleInELSU_0EEESV_EEEEEENS4_6LayoutISC_NS5_IJNSA_ILi0EEESZ_SZ_EEEEENS5_IJNS4_10UnderscoreES12_S12_EEEEENS4_13SM90_TMA_LOADENS4_14ComposedLayoutINS4_7SwizzleILi3ELi4ELi3EEENS4_18smem_ptr_flag_bitsILi8EEENSY_INS5_IJSE_NSA_ILi8EEEEEENS5_IJSB_SE_EEEEEEEvNS4_8identityES15_NS16_INS17_ILi1ELi4ELi3EEES1A_NSY_INS5_IJS1B_SG_EEENS5_IJSG_SB_EEEEEEEvS1G_EENS_8epilogue10collective18CollectiveEpilogueINS1N_23Sm100TmaWarpSpecializedILi4ELi2ELi64ELb0ELb0EEEJSH_NS5_IJNSY_ISE_SB_EENSY_INSA_ILi64EEESB_EEEEESI_SK_SI_SK_NS1N_6fusion15FusionCallbacksIS1R_NS1W_17LinearCombinationISI_fSI_fLNS_15FloatRoundStyleE2EEESH_S1V_JEEENS4_5SM1004TMEM4LOAD26SM100_TMEM_LOAD_32dp32b64xES15_NS16_INS17_ILi2ELi4ELi3EEES1A_NSY_INS5_IJS1B_S1T_EEENS5_IJS1T_SB_EEEEEEENS4_39AutoVectorizingCopyWithAssumedAlignmentILi128EEENS4_14SM90_TMA_STOREES2A_S2C_S2C_EEEvvEEEEvNT_6ParamsE) ;  /* 0xffffff3802e87950 */ /* 0x000fea0003c3ffff */
        .weak           $__internal_1_$__cuda_sm10x_tcgen05_guardrail_trap_phase_invalid_during_alloc
        .type           $__internal_1_$__cuda_sm10x_tcgen05_guardrail_trap_phase_invalid_during_alloc,@function
        .size           $__internal_1_$__cuda_sm10x_tcgen05_guardrail_trap_phase_invalid_during_alloc,($__internal_2_$__cuda_sm10x_tcgen05_guardrail_trap_unallocated_columns_being_dealloced - $__internal_1_$__cuda_sm10x_tcgen05_guardrail_trap_phase_invalid_during_alloc)
$__internal_1_$__cuda_sm10x_tcgen05_guardrail_trap_phase_invalid_during_alloc:
[----:B------:R-:W-:Y:S05]  /*c460*/  BPT.TRAP 0x1 ;  /* 0x000000040000795c */ /* 0x000fea0000300000 */
[----:B------:R-:W-:-:S04]  /*c470*/  MOV R3, 0x0 ;  /* 0x0000000000037802 */ /* 0x000fc80000000f00 */
[----:B------:R-:W-:Y:S05]  /*c480*/  RET.REL.NODEC R2 `(_ZN7cutlass13device_kernelINS_4gemm6kernel13GemmUniversalIN4cute5tupleIJiiiiEEENS1_10collective13CollectiveMmaINS1_35MainloopSm100TmaUmmaWarpSpecializedILi14ELi2ELi2ENS5_IJNS4_1CILi1EEESB_SB_EEEEENS5_IJNSA_ILi128EEENSA_ILi256EEENSA_ILi32EEEEEENS_12float_e4m3_tENS5_IJSB_llEEESI_NS5_IJlSB_lEEENS4_8TiledMMAINS4_8MMA_AtomIJNS4_10MMA_TraitsINS4_19SM100_MMA_F8F6F4_SSEJSI_SI_fSE_SF_NS4_17integral_constantINS4_4UMMA5MajorELSR_1EEENSP_ISR_LSR_0EEENSP_INSQ_7ScaleInELSU_0EEESV_EEEEEENS4_6LayoutISC_NS5_IJNSA_ILi0EEESZ_SZ_EEEEENS5_IJNS4_10UnderscoreES12_S12_EEEEENS4_13SM90_TMA_LOADENS4_14ComposedLayoutINS4_7SwizzleILi3ELi4ELi3EEENS4_18smem_ptr_flag_bitsILi8EEENSY_INS5_IJSE_NSA_ILi8EEEEEENS5_IJSB_SE_EEEEEEEvNS4_8identityES15_NS16_INS17_ILi1ELi4ELi3EEES1A_NSY_INS5_IJS1B_SG_EEENS5_IJSG_SB_EEEEEEEvS1G_EENS_8epilogue10collective18CollectiveEpilogueINS1N_23Sm100TmaWarpSpecializedILi4ELi2ELi64ELb0ELb0EEEJSH_NS5_IJNSY_ISE_SB_EENSY_INSA_ILi64EEESB_EEEEESI_SK_SI_SK_NS1N_6fusion15FusionCallbacksIS1R_NS1W_17LinearCombinationISI_fSI_fLNS_15FloatRoundStyleE2EEESH_S1V_JEEENS4_5SM1004TMEM4LOAD26SM100_TMEM_LOAD_32dp32b64xES15_NS16_INS17_ILi2ELi4ELi3EEES1A_NSY_INS5_IJS1B_S1T_EEENS5_IJS1T_SB_EEEEEEENS4_39AutoVectorizingCopyWithAssumedAlignmentILi128EEENS4_14SM90_TMA_STOREES2A_S2C_S2C_EEEvvEEEEvNT_6ParamsE) ;  /* 0xffffff3802dc7950 */ /* 0x000fea0003c3ffff */
        .weak           $__internal_2_$__cuda_sm10x_tcgen05_guardrail_trap_unallocated_columns_being_dealloced
        .type           $__internal_2_$__cuda_sm10x_tcgen05_guardrail_trap_unallocated_columns_being_dealloced,@function
        .size           $__internal_2_$__cuda_sm10x_tcgen05_guardrail_trap_unallocated_columns_being_dealloced,(.L_x_198 - $__internal_2_$__cuda_sm10x_tcgen05_guardrail_trap_unallocated_columns_being_dealloced)
$__internal_2_$__cuda_sm10x_tcgen05_guardrail_trap_unallocated_columns_being_dealloced:
[----:B------:R-:W-:Y:S05]  /*c490*/  BPT.TRAP 0x1 ;  /* 0x000000040000795c */ /* 0x000fea0000300000 */
[----:B------:R-:W-:-:S04]  /*c4a0*/  HFMA2 R3, -RZ, RZ, 0, 0 ;  /* 0x00000000ff037431 */ /* 0x000fc800000001ff */
[----:B------:R-:W-:Y:S05]  /*c4b0*/  RET.REL.NODEC R2 `(_ZN7cutlass13device_kernelINS_4gemm6kernel13GemmUniversalIN4cute5tupleIJiiiiEEENS1_10collective13CollectiveMmaINS1_35MainloopSm100TmaUmmaWarpSpecializedILi14ELi2ELi2ENS5_IJNS4_1CILi1EEESB_SB_EEEEENS5_IJNSA_ILi128EEENSA_ILi256EEENSA_ILi32EEEEEENS_12float_e4m3_tENS5_IJSB_llEEESI_NS5_IJlSB_lEEENS4_8TiledMMAINS4_8MMA_AtomIJNS4_10MMA_TraitsINS4_19SM100_MMA_F8F6F4_SSEJSI_SI_fSE_SF_NS4_17integral_constantINS4_4UMMA5MajorELSR_1EEENSP_ISR_LSR_0EEENSP_INSQ_7ScaleInELSU_0EEESV_EEEEEENS4_6LayoutISC_NS5_IJNSA_ILi0EEESZ_SZ_EEEEENS5_IJNS4_10UnderscoreES12_S12_EEEEENS4_13SM90_TMA_LOADENS4_14ComposedLayoutINS4_7SwizzleILi3ELi4ELi3EEENS4_18smem_ptr_flag_bitsILi8EEENSY_INS5_IJSE_NSA_ILi8EEEEEENS5_IJSB_SE_EEEEEEEvNS4_8identityES15_NS16_INS17_ILi1ELi4ELi3EEES1A_NSY_INS5_IJS1B_SG_EEENS5_IJSG_SB_EEEEEEEvS1G_EENS_8epilogue10collective18CollectiveEpilogueINS1N_23Sm100TmaWarpSpecializedILi4ELi2ELi64ELb0ELb0EEEJSH_NS5_IJNSY_ISE_SB_EENSY_INSA_ILi64EEESB_EEEEESI_SK_SI_SK_NS1N_6fusion15FusionCallbacksIS1R_NS1W_17LinearCombinationISI_fSI_fLNS_15FloatRoundStyleE2EEESH_S1V_JEEENS4_5SM1004TMEM4LOAD26SM100_TMEM_LOAD_32dp32b64xES15_NS16_INS17_ILi2ELi4ELi3EEES1A_NSY_INS5_IJS1B_S1T_EEENS5_IJS1T_SB_EEEEEEENS4_39AutoVectorizingCopyWithAssumedAlignmentILi128EEENS4_14SM90_TMA_STOREES2A_S2C_S2C_EEEvvEEEEvNT_6ParamsE) ;  /* 0xffffff3802d07950 */ /* 0x000fea0003c3ffff */
.L_x_197:
[----:B------:R-:W-:-:S00]  /*c4c0*/  BRA `(.L_x_197) ;  /* 0xfffffffc00fc7947 */ /* 0x000fc0000383ffff */
[----:B------:R-:W-:-:S00]  /*c4d0*/  NOP ;  /* 0x0000000000007918 */ /* 0x000fc00000000000 */
        /* <DEDUP_REMOVED lines=10> */
.L_x_198:


//--------------------- .nv.global.init           --------------------------
	.section	.nv.global.init,"aw",@progbits
.nv.global.init:
	.type		$str$27,@object
	.size		$str$27,($str$28 - $str$27)
$str$27:
        /*0000*/ 	.byte	0x28, 0x61, 0x64, 0x64, 0x72, 0x65, 0x73, 0x73, 0x20, 0x26, 0x20, 0x6d, 0x61, 0x73, 0x6b, 0x29
        /*0010*/ 	.byte	0x20, 0x3d, 0x3d, 0x20, 0x30, 0x00
	.type		$str$28,@object
	.size		$str$28,($str$26 - $str$28)
$str$28:
        /*0016*/ 	.byte	0x2f, 0x74, 0x6d, 0x70, 0x2f, 0x63, 0x75, 0x74, 0x6c, 0x61, 0x73, 0x73, 0x5f, 0x73, 0x77, 0x65
        /*0026*/ 	.byte	0x65, 0x70, 0x5f, 0x73, 0x72, 0x63, 0x2f, 0x69, 0x6e, 0x63, 0x6c, 0x75, 0x64, 0x65, 0x2f, 0x63
        /*0036*/ 	.byte	0x75, 0x74, 0x65, 0x2f, 0x70, 0x6f, 0x69, 0x6e, 0x74, 0x65, 0x72, 0x5f, 0x66, 0x6c, 0x61, 0x67
        /*0046*/ 	.byte	0x67, 0x65, 0x64, 0x2e, 0x68, 0x70, 0x70, 0x00
	.type		$str$26,@object
	.size		$str$26,($str$25 - $str$26)
$str$26:
        /*004e*/ 	.byte	0x2f, 0x74, 0x6d, 0x70, 0x2f, 0x63, 0x75, 0x74, 0x6c, 0x61, 0x73, 0x73, 0x5f, 0x73, 0x77, 0x65
        /*005e*/ 	.byte	0x65, 0x70, 0x5f, 0x73, 0x72, 0x63, 0x2f, 0x69, 0x6e, 0x63, 0x6c, 0x75, 0x64, 0x65, 0x2f, 0x63
        /*006e*/ 	.byte	0x75, 0x74, 0x65, 0x2f, 0x61, 0x74, 0x6f, 0x6d, 0x2f, 0x63, 0x6f, 0x70, 0x79, 0x5f, 0x74, 0x72
        /*007e*/ 	.byte	0x61, 0x69, 0x74, 0x73, 0x5f, 0x73, 0x6d, 0x31, 0x30, 0x30, 0x2e, 0x68, 0x70, 0x70, 0x00
	.type		$str$25,@object
	.size		$str$25,(__unnamed_1 - $str$25)
$str$25:
        /*008d*/ 	.byte	0x28, 0x28, 0x75, 0x69, 0x6e, 0x74, 0x33, 0x32, 0x5f, 0x74, 0x28, 0x74, 0x68, 0x72, 0x65, 0x61
        /*009d*/ 	.byte	0x64, 0x49, 0x64, 0x78, 0x2e, 0x78, 0x29, 0x20, 0x2f, 0x20, 0x33, 0x32, 0x29, 0x20, 0x25, 0x20
        /*00ad*/ 	.byte	0x34, 0x29, 0x20, 0x3d, 0x3d, 0x20, 0x28, 0x28, 0x28, 0x74, 0x6d, 0x65, 0x6d, 0x5f, 0x61, 0x64
        /*00bd*/ 	.byte	0x64, 0x72, 0x20, 0x3e, 0x3e, 0x20, 0x31, 0x36, 0x29, 0x20, 0x2f, 0x20, 0x33, 0x32, 0x29, 0x20
        /*00cd*/ 	.byte	0x25, 0x20, 0x34, 0x29, 0x00
	.type		__unnamed_1,@object
	.size		__unnamed_1,(__unnamed_2 - __unnamed_1)
__unnamed_1:
        /*00d2*/ 	.byte	0x61, 0x75, 0x74, 0x6f, 0x20, 0x63, 0x75, 0x74, 0x65, 0x3a, 0x3a, 0x61, 0x73, 0x5f, 0x70, 0x6f
        /* <DEDUP_REMOVED lines=24> */
        /*0262*/ 	.byte	0x43, 0x3c, 0x38, 0x31, 0x39, 0x32, 0x3e, 0x3e, 0x3e, 0x3e, 0x5d, 0x00
	.type		__unnamed_2,@object
	.size		__unnamed_2,(__unnamed_3 - __unnamed_2)
__unnamed_2:
        /* <DEDUP_REMOVED lines=26> */
	.type		__unnamed_3,@object
	.size		__unnamed_3,(.L_3 - __unnamed_3)
__unnamed_3:
        /* <DEDUP_REMOVED lines=42> */
        /*06aa*/ 	.byte	0x3e, 0x3e, 0x3e, 0x3e, 0x5d, 0x00
.L_3:


//--------------------- .nv.shared._ZN7cutlass13device_kernelINS_4gemm6kernel13GemmUniversalIN4cute5tupleIJiiiiEEENS1_10collective13CollectiveMmaINS1_35MainloopSm100TmaUmmaWarpSpecializedILi14ELi2ELi2ENS5_IJNS4_1CILi1EEESB_SB_EEEEENS5_IJNSA_ILi128EEENSA_ILi256EEENSA_ILi32EEEEEENS_12float_e4m3_tENS5_IJSB_llEEESI_NS5_IJlSB_lEEENS4_8TiledMMAINS4_8MMA_AtomIJNS4_10MMA_TraitsINS4_19SM100_MMA_F8F6F4_SSEJSI_SI_fSE_SF_NS4_17integral_constantINS4_4UMMA5MajorELSR_1EEENSP_ISR_LSR_0EEENSP_INSQ_7ScaleInELSU_0EEESV_EEEEEENS4_6LayoutISC_NS5_IJNSA_ILi0EEESZ_SZ_EEEEENS5_IJNS4_10UnderscoreES12_S12_EEEEENS4_13SM90_TMA_LOADENS4_14ComposedLayoutINS4_7SwizzleILi3ELi4ELi3EEENS4_18smem_ptr_flag_bitsILi8EEENSY_INS5_IJSE_NSA_ILi8EEEEEENS5_IJSB_SE_EEEEEEEvNS4_8identityES15_NS16_INS17_ILi1ELi4ELi3EEES1A_NSY_INS5_IJS1B_SG_EEENS5_IJSG_SB_EEEEEEEvS1G_EENS_8epilogue10collective18CollectiveEpilogueINS1N_23Sm100TmaWarpSpecializedILi4ELi2ELi64ELb0ELb0EEEJSH_NS5_IJNSY_ISE_SB_EENSY_INSA_ILi64EEESB_EEEEESI_SK_SI_SK_NS1N_6fusion15FusionCallbacksIS1R_NS1W_17LinearCombinationISI_fSI_fLNS_15FloatRoundStyleE2EEESH_S1V_JEEENS4_5SM1004TMEM4LOAD26SM100_TMEM_LOAD_32dp32b64xES15_NS16_INS17_ILi2ELi4ELi3EEES1A_NSY_INS5_IJS1B_S1T_EEENS5_IJS1T_SB_EEEEEEENS4_39AutoVectorizingCopyWithAssumedAlignmentILi128EEENS4_14SM90_TMA_STOREES2A_S2C_S2C_EEEvvEEEEvNT_6ParamsE --------------------------
	.section	.nv.shared._ZN7cutlass13device_kernelINS_4gemm6kernel13GemmUniversalIN4cute5tupleIJiiiiEEENS1_10collective13CollectiveMmaINS1_35MainloopSm100TmaUmmaWarpSpecializedILi14ELi2ELi2ENS5_IJNS4_1CILi1EEESB_SB_EEEEENS5_IJNSA_ILi128EEENSA_ILi256EEENSA_ILi32EEEEEENS_12float_e4m3_tENS5_IJSB_llEEESI_NS5_IJlSB_lEEENS4_8TiledMMAINS4_8MMA_AtomIJNS4_10MMA_TraitsINS4_19SM100_MMA_F8F6F4_SSEJSI_SI_fSE_SF_NS4_17integral_constantINS4_4UMMA5MajorELSR_1EEENSP_ISR_LSR_0EEENSP_INSQ_7ScaleInELSU_0EEESV_EEEEEENS4_6LayoutISC_NS5_IJNSA_ILi0EEESZ_SZ_EEEEENS5_IJNS4_10UnderscoreES12_S12_EEEEENS4_13SM90_TMA_LOADENS4_14ComposedLayoutINS4_7SwizzleILi3ELi4ELi3EEENS4_18smem_ptr_flag_bitsILi8EEENSY_INS5_IJSE_NSA_ILi8EEEEEENS5_IJSB_SE_EEEEEEEvNS4_8identityES15_NS16_INS17_ILi1ELi4ELi3EEES1A_NSY_INS5_IJS1B_SG_EEENS5_IJSG_SB_EEEEEEEvS1G_EENS_8epilogue10collective18CollectiveEpilogueINS1N_23Sm100TmaWarpSpecializedILi4ELi2ELi64ELb0ELb0EEEJSH_NS5_IJNSY_ISE_SB_EENSY_INSA_ILi64EEESB_EEEEESI_SK_SI_SK_NS1N_6fusion15FusionCallbacksIS1R_NS1W_17LinearCombinationISI_fSI_fLNS_15FloatRoundStyleE2EEESH_S1V_JEEENS4_5SM1004TMEM4LOAD26SM100_TMEM_LOAD_32dp32b64xES15_NS16_INS17_ILi2ELi4ELi3EEES1A_NSY_INS5_IJS1B_S1T_EEENS5_IJS1T_SB_EEEEEEENS4_39AutoVectorizingCopyWithAssumedAlignmentILi128EEENS4_14SM90_TMA_STOREES2A_S2C_S2C_EEEvvEEEEvNT_6ParamsE,"aw",@nobits
	.sectionflags	@""
	.align	16
	.zero		1024


//--------------------- .nv.shared.reserved.0     --------------------------
	.section	.nv.shared.reserved.0,"aw",@nobits
	.weak		__nv_reservedSMEM_offset_0_alias
	.size		__nv_reservedSMEM_offset_0_alias, 0, 64
	.other		__nv_reservedSMEM_offset_0_alias,@"STO_CUDA_RESERVED_SHARED STV_DEFAULT"
__nv_reservedSMEM_offset_0_alias:
	.zero		0
.nv.shared.reserved.0:
	.zero		64
	.weak		__nv_reservedSMEM_tcgen05_partition
	.type		__nv_reservedSMEM_tcgen05_partition,@object
	.size		__nv_reservedSMEM_tcgen05_partition,(.L_0 - __nv_reservedSMEM_tcgen05_partition)
__nv_reservedSMEM_tcgen05_partition:
	.zero		32
.L_0:


//--------------------- .nv.global                --------------------------
	.section	.nv.global,"aw",@nobits
.nv.global:
	.type		_ZN40_INTERNAL_a3212f58_4_k_cu_eb6e052f_249274cute1_E,@object
	.size		_ZN40_INTERNAL_a3212f58_4_k_cu_eb6e052f_249274cute1_E,(_ZN40_INTERNAL_a3212f58_4_k_cu_eb6e052f_249274cuda3std3__45__cpo6cbeginE - _ZN40_INTERNAL_a3212f58_4_k_cu_eb6e052f_249274cute1_E)
_ZN40_INTERNAL_a3212f58_4_k_cu_eb6e052f_249274cute1_E:
	.zero		1
	.type		_ZN40_INTERNAL_a3212f58_4_k_cu_eb6e052f_249274cuda3std3__45__cpo6cbeginE,@object
	.size		_ZN40_INTERNAL_a3212f58_4_k_cu_eb6e052f_249274cuda3std3__45__cpo6cbeginE,(_ZN40_INTERNAL_a3212f58_4_k_cu_eb6e052f_249274cuda3std3__48in_placeE - _ZN40_INTERNAL_a3212f58_4_k_cu_eb6e052f_249274cuda3std3__45__cpo6cbeginE)
_ZN40_INTERNAL_a3212f58_4_k_cu_eb6e052f_249274cuda3std3__45__cpo6cbeginE:
	.zero		1
	.type		_ZN40_INTERNAL_a3212f58_4_k_cu_eb6e052f_249274cuda3std3__48in_placeE,@object
	.size		_ZN40_INTERNAL_a3212f58_4_k_cu_eb6e052f_249274cuda3std3__48in_placeE,(_ZN40_INTERNAL_a3212f58_4_k_cu_eb6e052f_249274cuda3std6ranges3__45__cpo9iter_moveE - _ZN40_INTERNAL_a3212f58_4_k_cu_eb6e052f_249274cuda3std3__48in_placeE)
_ZN40_INTERNAL_a3212f58_4_k_cu_eb6e052f_249274cuda3std3__48in_placeE:
	.zero		1
	.type		_ZN40_INTERNAL_a3212f58_4_k_cu_eb6e052f_249274cuda3std6ranges3__45__cpo9iter_moveE,@object
	.size		_ZN40_INTERNAL_a3212f58_4_k_cu_eb6e052f_249274cuda3std6ranges3__45__cpo9iter_moveE,(_ZN40_INTERNAL_a3212f58_4_k_cu_eb6e052f_249274cuda3std3__45__cpo5beginE - _ZN40_INTERNAL_a3212f58_4_k_cu_eb6e052f_249274cuda3std6ranges3__45__cpo9iter_moveE)
_ZN40_INTERNAL_a3212f58_4_k_cu_eb6e052f_249274cuda3std6ranges3__45__cpo9iter_moveE:
	.zero		1
	.type		_ZN40_INTERNAL_a3212f58_4_k_cu_eb6e052f_249274cuda3std3__45__cpo5beginE,@object
	.size		_ZN40_INTERNAL_a3212f58_4_k_cu_eb6e052f_249274cuda3std3__45__cpo5beginE,(_ZN40_INTERNAL_a3212f58_4_k_cu_eb6e052f_249274cuda3std3__442_GLOBAL__N__a3212f58_4_k_cu_eb6e052f_249276ignoreE - _ZN40_INTERNAL_a3212f58_4_k_cu_eb6e052f_249274cuda3std3__45__cpo5beginE)
_ZN40_INTERNAL_a3212f58_4_k_cu_eb6e052f_249274cuda3std3__45__cpo5beginE:
	.zero		1
	.type		_ZN40_INTERNAL_a3212f58_4_k_cu_eb6e052f_249274cuda3std3__442_GLOBAL__N__a3212f58_4_k_cu_eb6e052f_249276ignoreE,@object
	.size		_ZN40_INTERNAL_a3212f58_4_k_cu_eb6e052f_249274cuda3std3__442_GLOBAL__N__a3212f58_4_k_cu_eb6e052f_249276ignoreE,(_ZN40_INTERNAL_a3212f58_4_k_cu_eb6e052f_249274cute7productE - _ZN40_INTERNAL_a3212f58_4_k_cu_eb6e052f_249274cuda3std3__442_GLOBAL__N__a3212f58_4_k_cu_eb6e052f_249276ignoreE)
_ZN40_INTERNAL_a3212f58_4_k_cu_eb6e052f_249274cuda3std3__442_GLOBAL__N__a3212f58_4_k_cu_eb6e052f_249276ignoreE:
	.zero		1
	.type		_ZN40_INTERNAL_a3212f58_4_k_cu_eb6e052f_249274cute7productE,@object
	.size		_ZN40_INTERNAL_a3212f58_4_k_cu_eb6e052f_249274cute7productE,(_ZN40_INTERNAL_a3212f58_4_k_cu_eb6e052f_249274cuda3std3__45__cpo3endE - _ZN40_INTERNAL_a3212f58_4_k_cu_eb6e052f_249274cute7productE)
_ZN40_INTERNAL_a3212f58_4_k_cu_eb6e052f_249274cute7productE:
	.zero		1
	.type		_ZN40_INTERNAL_a3212f58_4_k_cu_eb6e052f_249274cuda3std3__45__cpo3endE,@object
	.size		_ZN40_INTERNAL_a3212f58_4_k_cu_eb6e052f_249274cuda3std3__45__cpo3endE,(_ZN40_INTERNAL_a3212f58_4_k_cu_eb6e052f_249274cuda3std3__419piecewise_constructE - _ZN40_INTERNAL_a3212f58_4_k_cu_eb6e052f_249274cuda3std3__45__cpo3endE)
_ZN40_INTERNAL_a3212f58_4_k_cu_eb6e052f_249274cuda3std3__45__cpo3endE:
	.zero		1
	.type		_ZN40_INTERNAL_a3212f58_4_k_cu_eb6e052f_249274cuda3std3__419piecewise_constructE,@object
	.size		_ZN40_INTERNAL_a3212f58_4_k_cu_eb6e052f_249274cuda3std3__419piecewise_constructE,(_ZN40_INTERNAL_a3212f58_4_k_cu_eb6e052f_249274cuda3std3__45__cpo4cendE - _ZN40_INTERNAL_a3212f58_4_k_cu_eb6e052f_249274cuda3std3__419piecewise_constructE)
_ZN40_INTERNAL_a3212f58_4_k_cu_eb6e052f_249274cuda3std3__419piecewise_constructE:
	.zero		1
	.type		_ZN40_INTERNAL_a3212f58_4_k_cu_eb6e052f_249274cuda3std3__45__cpo4cendE,@object
	.size		_ZN40_INTERNAL_a3212f58_4_k_cu_eb6e052f_249274cuda3std3__45__cpo4cendE,(_ZN40_INTERNAL_a3212f58_4_k_cu_eb6e052f_249274cuda3std6ranges3__45__cpo4swapE - _ZN40_INTERNAL_a3212f58_4_k_cu_eb6e052f_249274cuda3std3__45__cpo4cendE)
_ZN40_INTERNAL_a3212f58_4_k_cu_eb6e052f_249274cuda3std3__45__cpo4cendE:
	.zero		1
	.type		_ZN40_INTERNAL_a3212f58_4_k_cu_eb6e052f_249274cuda3std6ranges3__45__cpo4swapE,@object
	.size		_ZN40_INTERNAL_a3212f58_4_k_cu_eb6e052f_249274cuda3std6ranges3__45__cpo4swapE,(.L_11 - _ZN40_INTERNAL_a3212f58_4_k_cu_eb6e052f_249274cuda3std6ranges3__45__cpo4swapE)
_ZN40_INTERNAL_a3212f58_4_k_cu_eb6e052f_249274cuda3std6ranges3__45__cpo4swapE:
	.zero		1
.L_11:


//--------------------- .nv.constant0._ZN7cutlass13device_kernelINS_4gemm6kernel13GemmUniversalIN4cute5tupleIJiiiiEEENS1_10collective13CollectiveMmaINS1_35MainloopSm100TmaUmmaWarpSpecializedILi14ELi2ELi2ENS5_IJNS4_1CILi1EEESB_SB_EEEEENS5_IJNSA_ILi128EEENSA_ILi256EEENSA_ILi32EEEEEENS_12float_e4m3_tENS5_IJSB_llEEESI_NS5_IJlSB_lEEENS4_8TiledMMAINS4_8MMA_AtomIJNS4_10MMA_TraitsINS4_19SM100_MMA_F8F6F4_SSEJSI_SI_fSE_SF_NS4_17integral_constantINS4_4UMMA5MajorELSR_1EEENSP_ISR_LSR_0EEENSP_INSQ_7ScaleInELSU_0EEESV_EEEEEENS4_6LayoutISC_NS5_IJNSA_ILi0EEESZ_SZ_EEEEENS5_IJNS4_10UnderscoreES12_S12_EEEEENS4_13SM90_TMA_LOADENS4_14ComposedLayoutINS4_7SwizzleILi3ELi4ELi3EEENS4_18smem_ptr_flag_bitsILi8EEENSY_INS5_IJSE_NSA_ILi8EEEEEENS5_IJSB_SE_EEEEEEEvNS4_8identityES15_NS16_INS17_ILi1ELi4ELi3EEES1A_NSY_INS5_IJS1B_SG_EEENS5_IJSG_SB_EEEEEEEvS1G_EENS_8epilogue10collective18CollectiveEpilogueINS1N_23Sm100TmaWarpSpecializedILi4ELi2ELi64ELb0ELb0EEEJSH_NS5_IJNSY_ISE_SB_EENSY_INSA_ILi64EEESB_EEEEESI_SK_SI_SK_NS1N_6fusion15FusionCallbacksIS1R_NS1W_17LinearCombinationISI_fSI_fLNS_15FloatRoundStyleE2EEESH_S1V_JEEENS4_5SM1004TMEM4LOAD26SM100_TMEM_LOAD_32dp32b64xES15_NS16_INS17_ILi2ELi4ELi3EEES1A_NSY_INS5_IJS1B_S1T_EEENS5_IJS1T_SB_EEEEEEENS4_39AutoVectorizingCopyWithAssumedAlignmentILi128EEENS4_14SM90_TMA_STOREES2A_S2C_S2C_EEEvvEEEEvNT_6ParamsE --------------------------
	.section	.nv.constant0._ZN7cutlass13device_kernelINS_4gemm6kernel13GemmUniversalIN4cute5tupleIJiiiiEEENS1_10collective13CollectiveMmaINS1_35MainloopSm100TmaUmmaWarpSpecializedILi14ELi2ELi2ENS5_IJNS4_1CILi1EEESB_SB_EEEEENS5_IJNSA_ILi128EEENSA_ILi256EEENSA_ILi32EEEEEENS_12float_e4m3_tENS5_IJSB_llEEESI_NS5_IJlSB_lEEENS4_8TiledMMAINS4_8MMA_AtomIJNS4_10MMA_TraitsINS4_19SM100_MMA_F8F6F4_SSEJSI_SI_fSE_SF_NS4_17integral_constantINS4_4UMMA5MajorELSR_1EEENSP_ISR_LSR_0EEENSP_INSQ_7ScaleInELSU_0EEESV_EEEEEENS4_6LayoutISC_NS5_IJNSA_ILi0EEESZ_SZ_EEEEENS5_IJNS4_10UnderscoreES12_S12_EEEEENS4_13SM90_TMA_LOADENS4_14ComposedLayoutINS4_7SwizzleILi3ELi4ELi3EEENS4_18smem_ptr_flag_bitsILi8EEENSY_INS5_IJSE_NSA_ILi8EEEEEENS5_IJSB_SE_EEEEEEEvNS4_8identityES15_NS16_INS17_ILi1ELi4ELi3EEES1A_NSY_INS5_IJS1B_SG_EEENS5_IJSG_SB_EEEEEEEvS1G_EENS_8epilogue10collective18CollectiveEpilogueINS1N_23Sm100TmaWarpSpecializedILi4ELi2ELi64ELb0ELb0EEEJSH_NS5_IJNSY_ISE_SB_EENSY_INSA_ILi64EEESB_EEEEESI_SK_SI_SK_NS1N_6fusion15FusionCallbacksIS1R_NS1W_17LinearCombinationISI_fSI_fLNS_15FloatRoundStyleE2EEESH_S1V_JEEENS4_5SM1004TMEM4LOAD26SM100_TMEM_LOAD_32dp32b64xES15_NS16_INS17_ILi2ELi4ELi3EEES1A_NSY_INS5_IJS1B_S1T_EEENS5_IJS1T_SB_EEEEEEENS4_39AutoVectorizingCopyWithAssumedAlignmentILi128EEENS4_14SM90_TMA_STOREES2A_S2C_S2C_EEEvvEEEEvNT_6ParamsE,"a",@progbits
	.sectionflags	@""
	.align	4
.nv.constant0._ZN7cutlass13device_kernelINS_4gemm6kernel13GemmUniversalIN4cute5tupleIJiiiiEEENS1_10collective13CollectiveMmaINS1_35MainloopSm100TmaUmmaWarpSpecializedILi14ELi2ELi2ENS5_IJNS4_1CILi1EEESB_SB_EEEEENS5_IJNSA_ILi128EEENSA_ILi256EEENSA_ILi32EEEEEENS_12float_e4m3_tENS5_IJSB_llEEESI_NS5_IJlSB_lEEENS4_8TiledMMAINS4_8MMA_AtomIJNS4_10MMA_TraitsINS4_19SM100_MMA_F8F6F4_SSEJSI_SI_fSE_SF_NS4_17integral_constantINS4_4UMMA5MajorELSR_1EEENSP_ISR_LSR_0EEENSP_INSQ_7ScaleInELSU_0EEESV_EEEEEENS4_6LayoutISC_NS5_IJNSA_ILi0EEESZ_SZ_EEEEENS5_IJNS4_10UnderscoreES12_S12_EEEEENS4_13SM90_TMA_LOADENS4_14ComposedLayoutINS4_7SwizzleILi3ELi4ELi3EEENS4_18smem_ptr_flag_bitsILi8EEENSY_INS5_IJSE_NSA_ILi8EEEEEENS5_IJSB_SE_EEEEEEEvNS4_8identityES15_NS16_INS17_ILi1ELi4ELi3EEES1A_NSY_INS5_IJS1B_SG_EEENS5_IJSG_SB_EEEEEEEvS1G_EENS_8epilogue10collective18CollectiveEpilogueINS1N_23Sm100TmaWarpSpecializedILi4ELi2ELi64ELb0ELb0EEEJSH_NS5_IJNSY_ISE_SB_EENSY_INSA_ILi64EEESB_EEEEESI_SK_SI_SK_NS1N_6fusion15FusionCallbacksIS1R_NS1W_17LinearCombinationISI_fSI_fLNS_15FloatRoundStyleE2EEESH_S1V_JEEENS4_5SM1004TMEM4LOAD26SM100_TMEM_LOAD_32dp32b64xES15_NS16_INS17_ILi2ELi4ELi3EEES1A_NSY_INS5_IJS1B_S1T_EEENS5_IJS1T_SB_EEEEEEENS4_39AutoVectorizingCopyWithAssumedAlignmentILi128EEENS4_14SM90_TMA_STOREES2A_S2C_S2C_EEEvvEEEEvNT_6ParamsE:
	.zero		2944


//--------------------- SYMBOLS --------------------------

	.type		.nv.reservedSmem.offset0,@object
	.size		.nv.reservedSmem.offset0,0x4
	.type		.nv.reservedSmem.cap,@object
	.size		.nv.reservedSmem.cap,0x4
	.type		__assertfail,@function
